	.headerflags	@"EF_CUDA_TEXMODE_UNIFIED EF_CUDA_64BIT_ADDRESS EF_CUDA_SM86 EF_CUDA_VIRTUAL_SM(EF_CUDA_SM86)"
	.elftype	@"ET_EXEC"


//--------------------- .nv.info                  --------------------------
	.section	.nv.info,"",@"SHT_CUDA_INFO"
	.align	4


	//----- nvinfo : EIATTR_REGCOUNT
	.align		4
        /*0000*/ 	.byte	0x04, 0x2f
        /*0002*/ 	.short	(.L_2 - .L_1)
	.align		4
.L_1:
        /*0004*/ 	.word	index@(triton_red_fused__to_copy_add_amax_amin_clamp_mul_native_layer_norm_reciprocal_12)
        /*0008*/ 	.word	0x00000028


	//----- nvinfo : EIATTR_MIN_STACK_SIZE
	.align		4
.L_2:
        /*000c*/ 	.byte	0x04, 0x12
        /*000e*/ 	.short	(.L_4 - .L_3)
	.align		4
.L_3:
        /*0010*/ 	.word	index@(triton_red_fused__to_copy_add_amax_amin_clamp_mul_native_layer_norm_reciprocal_12)
        /*0014*/ 	.word	0x00000000


	//----- nvinfo : EIATTR_FRAME_SIZE
	.align		4
.L_4:
        /*0018*/ 	.byte	0x04, 0x11
        /*001a*/ 	.short	(.L_6 - .L_5)
	.align		4
.L_5:
        /*001c*/ 	.word	index@(triton_red_fused__to_copy_add_amax_amin_clamp_mul_native_layer_norm_reciprocal_12)
        /*0020*/ 	.word	0x00000000


	//----- nvinfo : EIATTR_MIN_STACK_SIZE
	.align		4
.L_6:
        /*0024*/ 	.byte	0x04, 0x12
        /*0026*/ 	.short	(.L_8 - .L_7)
	.align		4
.L_7:
        /*0028*/ 	.word	index@(triton_red_fused__to_copy_add_amax_amin_clamp_mul_native_layer_norm_reciprocal_12)
        /*002c*/ 	.word	0x00000000
.L_8:


//--------------------- .nv.info.triton_red_fused__to_copy_add_amax_amin_clamp_mul_native_layer_norm_reciprocal_12 --------------------------
	.section	.nv.info.triton_red_fused__to_copy_add_amax_amin_clamp_mul_native_layer_norm_reciprocal_12,"",@"SHT_CUDA_INFO"
	.sectionflags	@""
	.align	4


	//----- nvinfo : EIATTR_CUDA_API_VERSION
	.align		4
        /*0000*/ 	.byte	0x04, 0x37
        /*0002*/ 	.short	(.L_10 - .L_9)
.L_9:
        /*0004*/ 	.word	0x0000007c


	//----- nvinfo : EIATTR_SW2861232_WAR
	.align		4
.L_10:
        /*0008*/ 	.byte	0x01, 0x35
	.zero		2


	//----- nvinfo : EIATTR_PARAM_CBANK
	.align		4
        /*000c*/ 	.byte	0x04, 0x0a
        /*000e*/ 	.short	(.L_12 - .L_11)
	.align		4
.L_11:
        /*0010*/ 	.word	index@(.nv.constant0.triton_red_fused__to_copy_add_amax_amin_clamp_mul_native_layer_norm_reciprocal_12)
        /*0014*/ 	.short	0x0160
        /*0016*/ 	.short	0x0078


	//----- nvinfo : EIATTR_CBANK_PARAM_SIZE
	.align		4
.L_12:
        /*0018*/ 	.byte	0x03, 0x19
        /*001a*/ 	.short	0x0078


	//----- nvinfo : EIATTR_KPARAM_INFO
	.align		4
        /*001c*/ 	.byte	0x04, 0x17
        /*001e*/ 	.short	(.L_14 - .L_13)
.L_13:
        /*0020*/ 	.word	0x00000000
        /*0024*/ 	.short	0x000f
        /*0026*/ 	.short	0x0070
        /*0028*/ 	.byte	0x00, 0xf4, 0x21, 0x00


	//----- nvinfo : EIATTR_KPARAM_INFO
	.align		4
.L_14:
        /*002c*/ 	.byte	0x04, 0x17
        /*002e*/ 	.short	(.L_16 - .L_15)
.L_15:
        /*0030*/ 	.word	0x00000000
        /*0034*/ 	.short	0x000e
        /*0036*/ 	.short	0x006c
        /*0038*/ 	.byte	0x00, 0xf0, 0x11, 0x00


	//----- nvinfo : EIATTR_KPARAM_INFO
	.align		4
.L_16:
        /*003c*/ 	.byte	0x04, 0x17
        /*003e*/ 	.short	(.L_18 - .L_17)
.L_17:
        /*0040*/ 	.word	0x00000000
        /*0044*/ 	.short	0x000d
        /*0046*/ 	.short	0x0068
        /*0048*/ 	.byte	0x00, 0xf0, 0x11, 0x00


	//----- nvinfo : EIATTR_KPARAM_INFO
	.align		4
.L_18:
        /*004c*/ 	.byte	0x04, 0x17
        /*004e*/ 	.short	(.L_20 - .L_19)
.L_19:
        /*0050*/ 	.word	0x00000000
        /*0054*/ 	.short	0x000c
        /*0056*/ 	.short	0x0060
        /*0058*/ 	.byte	0x00, 0xf4, 0x21, 0x00


	//----- nvinfo : EIATTR_KPARAM_INFO
	.align		4
.L_20:
        /*005c*/ 	.byte	0x04, 0x17
        /*005e*/ 	.short	(.L_22 - .L_21)
.L_21:
        /*0060*/ 	.word	0x00000000
        /*0064*/ 	.short	0x000b
        /*0066*/ 	.short	0x0058
        /*0068*/ 	.byte	0x00, 0xf4, 0x21, 0x00


	//----- nvinfo : EIATTR_KPARAM_INFO
	.align		4
.L_22:
        /*006c*/ 	.byte	0x04, 0x17
        /*006e*/ 	.short	(.L_24 - .L_23)
.L_23:
        /*0070*/ 	.word	0x00000000
        /*0074*/ 	.short	0x000a
        /*0076*/ 	.short	0x0050
        /*0078*/ 	.byte	0x00, 0xf4, 0x21, 0x00


	//----- nvinfo : EIATTR_KPARAM_INFO
	.align		4
.L_24:
        /*007c*/ 	.byte	0x04, 0x17
        /*007e*/ 	.short	(.L_26 - .L_25)
.L_25:
        /*0080*/ 	.word	0x00000000
        /*0084*/ 	.short	0x0009
        /*0086*/ 	.short	0x0048
        /*0088*/ 	.byte	0x00, 0xf4, 0x21, 0x00


	//----- nvinfo : EIATTR_KPARAM_INFO
	.align		4
.L_26:
        /*008c*/ 	.byte	0x04, 0x17
        /*008e*/ 	.short	(.L_28 - .L_27)
.L_27:
        /*0090*/ 	.word	0x00000000
        /*0094*/ 	.short	0x0008
        /*0096*/ 	.short	0x0040
        /*0098*/ 	.byte	0x00, 0xf4, 0x21, 0x00


	//----- nvinfo : EIATTR_KPARAM_INFO
	.align		4
.L_28:
        /*009c*/ 	.byte	0x04, 0x17
        /*009e*/ 	.short	(.L_30 - .L_29)
.L_29:
        /*00a0*/ 	.word	0x00000000
        /*00a4*/ 	.short	0x0007
        /*00a6*/ 	.short	0x0038
        /*00a8*/ 	.byte	0x00, 0xf4, 0x21, 0x00


	//----- nvinfo : EIATTR_KPARAM_INFO
	.align		4
.L_30:
        /*00ac*/ 	.byte	0x04, 0x17
        /*00ae*/ 	.short	(.L_32 - .L_31)
.L_31:
        /*00b0*/ 	.word	0x00000000
        /*00b4*/ 	.short	0x0006
        /*00b6*/ 	.short	0x0030
        /*00b8*/ 	.byte	0x00, 0xf4, 0x21, 0x00


	//----- nvinfo : EIATTR_KPARAM_INFO
	.align		4
.L_32:
        /*00bc*/ 	.byte	0x04, 0x17
        /*00be*/ 	.short	(.L_34 - .L_33)
.L_33:
        /*00c0*/ 	.word	0x00000000
        /*00c4*/ 	.short	0x0005
        /*00c6*/ 	.short	0x0028
        /*00c8*/ 	.byte	0x00, 0xf4, 0x21, 0x00


	//----- nvinfo : EIATTR_KPARAM_INFO
	.align		4
.L_34:
        /*00cc*/ 	.byte	0x04, 0x17
        /*00ce*/ 	.short	(.L_36 - .L_35)
.L_35:
        /*00d0*/ 	.word	0x00000000
        /*00d4*/ 	.short	0x0004
        /*00d6*/ 	.short	0x0020
        /*00d8*/ 	.byte	0x00, 0xf4, 0x21, 0x00


	//----- nvinfo : EIATTR_KPARAM_INFO
	.align		4
.L_36:
        /*00dc*/ 	.byte	0x04, 0x17
        /*00de*/ 	.short	(.L_38 - .L_37)
.L_37:
        /*00e0*/ 	.word	0x00000000
        /*00e4*/ 	.short	0x0003
        /*00e6*/ 	.short	0x0018
        /*00e8*/ 	.byte	0x00, 0xf4, 0x21, 0x00


	//----- nvinfo : EIATTR_KPARAM_INFO
	.align		4
.L_38:
        /*00ec*/ 	.byte	0x04, 0x17
        /*00ee*/ 	.short	(.L_40 - .L_39)
.L_39:
        /*00f0*/ 	.word	0x00000000
        /*00f4*/ 	.short	0x0002
        /*00f6*/ 	.short	0x0010
        /*00f8*/ 	.byte	0x00, 0xf4, 0x21, 0x00


	//----- nvinfo : EIATTR_KPARAM_INFO
	.align		4
.L_40:
        /*00fc*/ 	.byte	0x04, 0x17
        /*00fe*/ 	.short	(.L_42 - .L_41)
.L_41:
        /*0100*/ 	.word	0x00000000
        /*0104*/ 	.short	0x0001
        /*0106*/ 	.short	0x0008
        /*0108*/ 	.byte	0x00, 0xf4, 0x21, 0x00


	//----- nvinfo : EIATTR_KPARAM_INFO
	.align		4
.L_42:
        /*010c*/ 	.byte	0x04, 0x17
        /*010e*/ 	.short	(.L_44 - .L_43)
.L_43:
        /*0110*/ 	.word	0x00000000
        /*0114*/ 	.short	0x0000
        /*0116*/ 	.short	0x0000
        /*0118*/ 	.byte	0x00, 0xf4, 0x21, 0x00


	//----- nvinfo : EIATTR_MAXREG_COUNT
	.align		4
.L_44:
        /*011c*/ 	.byte	0x03, 0x1b
        /*011e*/ 	.short	0x00ff


	//----- nvinfo : EIATTR_COOP_GROUP_MASK_REGIDS
	.align		4
        /*0120*/ 	.byte	0x04, 0x29
        /*0122*/ 	.short	(.L_46 - .L_45)


	//   ....[0]....
.L_45:
        /*0124*/ 	.word	0xffffffff


	//   ....[1]....
        /*0128*/ 	.word	0xffffffff


	//   ....[2]....
        /*012c*/ 	.word	0xffffffff


	//   ....[3]....
        /*0130*/ 	.word	0xffffffff


	//   ....[4]....
        /*0134*/ 	.word	0xffffffff


	//   ....[5]....
        /*0138*/ 	.word	0xffffffff


	//   ....[6]....
        /*013c*/ 	.word	0xffffffff


	//   ....[7]....
        /*0140*/ 	.word	0xffffffff


	//   ....[8]....
        /*0144*/ 	.word	0xffffffff


	//   ....[9]....
        /*0148*/ 	.word	0xffffffff


	//   ....[10]....
        /*014c*/ 	.word	0xffffffff


	//   ....[11]....
        /*0150*/ 	.word	0xffffffff


	//   ....[12]....
        /*0154*/ 	.word	0xffffffff


	//   ....[13]....
        /*0158*/ 	.word	0xffffffff


	//   ....[14]....
        /*015c*/ 	.word	0xffffffff


	//   ....[15]....
        /*0160*/ 	.word	0xffffffff


	//   ....[16]....
        /*0164*/ 	.word	0xffffffff


	//   ....[17]....
        /*0168*/ 	.word	0xffffffff


	//   ....[18]....
        /*016c*/ 	.word	0xffffffff


	//   ....[19]....
        /*0170*/ 	.word	0xffffffff


	//   ....[20]....
        /*0174*/ 	.word	0xffffffff


	//   ....[21]....
        /*0178*/ 	.word	0xffffffff


	//   ....[22]....
        /*017c*/ 	.word	0xffffffff


	//   ....[23]....
        /*0180*/ 	.word	0xffffffff


	//   ....[24]....
        /*0184*/ 	.word	0xffffffff


	//   ....[25]....
        /*0188*/ 	.word	0xffffffff


	//   ....[26]....
        /*018c*/ 	.word	0xffffffff


	//   ....[27]....
        /*0190*/ 	.word	0xffffffff


	//   ....[28]....
        /*0194*/ 	.word	0xffffffff


	//   ....[29]....
        /*0198*/ 	.word	0xffffffff


	//   ....[30]....
        /*019c*/ 	.word	0xffffffff


	//   ....[31]....
        /*01a0*/ 	.word	0xffffffff


	//   ....[32]....
        /*01a4*/ 	.word	0xffffffff


	//   ....[33]....
        /*01a8*/ 	.word	0xffffffff


	//   ....[34]....
        /*01ac*/ 	.word	0xffffffff


	//   ....[35]....
        /*01b0*/ 	.word	0xffffffff


	//   ....[36]....
        /*01b4*/ 	.word	0xffffffff


	//   ....[37]....
        /*01b8*/ 	.word	0xffffffff


	//   ....[38]....
        /*01bc*/ 	.word	0xffffffff


	//   ....[39]....
        /*01c0*/ 	.word	0xffffffff


	//   ....[40]....
        /*01c4*/ 	.word	0xffffffff


	//   ....[41]....
        /*01c8*/ 	.word	0xffffffff


	//   ....[42]....
        /*01cc*/ 	.word	0xffffffff


	//   ....[43]....
        /*01d0*/ 	.word	0xffffffff


	//   ....[44]....
        /*01d4*/ 	.word	0xffffffff


	//   ....[45]....
        /*01d8*/ 	.word	0xffffffff


	//   ....[46]....
        /*01dc*/ 	.word	0xffffffff


	//   ....[47]....
        /*01e0*/ 	.word	0xffffffff


	//   ....[48]....
        /*01e4*/ 	.word	0xffffffff


	//   ....[49]....
        /*01e8*/ 	.word	0xffffffff


	//   ....[50]....
        /*01ec*/ 	.word	0xffffffff


	//   ....[51]....
        /*01f0*/ 	.word	0xffffffff


	//   ....[52]....
        /*01f4*/ 	.word	0xffffffff


	//   ....[53]....
        /*01f8*/ 	.word	0xffffffff


	//   ....[54]....
        /*01fc*/ 	.word	0xffffffff


	//   ....[55]....
        /*0200*/ 	.word	0xffffffff


	//   ....[56]....
        /*0204*/ 	.word	0xffffffff


	//----- nvinfo : EIATTR_COOP_GROUP_INSTR_OFFSETS
	.align		4
.L_46:
        /*0208*/ 	.byte	0x04, 0x28
        /*020a*/ 	.short	(.L_48 - .L_47)


	//   ....[0]....
.L_47:
        /*020c*/ 	.word	0x00000ff0


	//   ....[1]....
        /*0210*/ 	.word	0x00001020


	//   ....[2]....
        /*0214*/ 	.word	0x00001040


	//   ....[3]....
        /*0218*/ 	.word	0x00001050


	//   ....[4]....
        /*021c*/ 	.word	0x00001060


	//   ....[5]....
        /*0220*/ 	.word	0x00001070


	//   ....[6]....
        /*0224*/ 	.word	0x000013e0


	//   ....[7]....
        /*0228*/ 	.word	0x00001420


	//   ....[8]....
        /*022c*/ 	.word	0x00001460


	//   ....[9]....
        /*0230*/ 	.word	0x000014f0


	//   ....[10]....
        /*0234*/ 	.word	0x000015c0


	//   ....[11]....
        /*0238*/ 	.word	0x00001630


	//   ....[12]....
        /*023c*/ 	.word	0x000016c0


	//   ....[13]....
        /*0240*/ 	.word	0x00001740


	//   ....[14]....
        /*0244*/ 	.word	0x000017e0


	//   ....[15]....
        /*0248*/ 	.word	0x00001870


	//   ....[16]....
        /*024c*/ 	.word	0x000018e0


	//   ....[17]....
        /*0250*/ 	.word	0x00001970


	//   ....[18]....
        /*0254*/ 	.word	0x00001ab0


	//   ....[19]....
        /*0258*/ 	.word	0x00001af0


	//   ....[20]....
        /*025c*/ 	.word	0x00001b30


	//   ....[21]....
        /*0260*/ 	.word	0x00001b60


	//   ....[22]....
        /*0264*/ 	.word	0x00001e00


	//   ....[23]....
        /*0268*/ 	.word	0x00001e10


	//   ....[24]....
        /*026c*/ 	.word	0x00001e20


	//   ....[25]....
        /*0270*/ 	.word	0x00001e60


	//   ....[26]....
        /*0274*/ 	.word	0x00001f80


	//   ....[27]....
        /*0278*/ 	.word	0x00002000


	//   ....[28]....
        /*027c*/ 	.word	0x00002020


	//   ....[29]....
        /*0280*/ 	.word	0x00002130


	//   ....[30]....
        /*0284*/ 	.word	0x000021a0


	//   ....[31]....
        /*0288*/ 	.word	0x000028f0


	//   ....[32]....
        /*028c*/ 	.word	0x00002930


	//   ....[33]....
        /*0290*/ 	.word	0x00002940


	//   ....[34]....
        /*0294*/ 	.word	0x000029d0


	//   ....[35]....
        /*0298*/ 	.word	0x000029e0


	//   ....[36]....
        /*029c*/ 	.word	0x00002a30


	//   ....[37]....
        /*02a0*/ 	.word	0x00002a60


	//   ....[38]....
        /*02a4*/ 	.word	0x00002ab0


	//   ....[39]....
        /*02a8*/ 	.word	0x00002ae0


	//   ....[40]....
        /*02ac*/ 	.word	0x00002b30


	//   ....[41]....
        /*02b0*/ 	.word	0x00002b60


	//   ....[42]....
        /*02b4*/ 	.word	0x00002b70


	//   ....[43]....
        /*02b8*/ 	.word	0x00002c90


	//   ....[44]....
        /*02bc*/ 	.word	0x00002cc0


	//   ....[45]....
        /*02c0*/ 	.word	0x00002d20


	//   ....[46]....
        /*02c4*/ 	.word	0x00002d50


	//   ....[47]....
        /*02c8*/ 	.word	0x00002d60


	//   ....[48]....
        /*02cc*/ 	.word	0x00002dd0


	//   ....[49]....
        /*02d0*/ 	.word	0x00002e00


	//   ....[50]....
        /*02d4*/ 	.word	0x00002e40


	//   ....[51]....
        /*02d8*/ 	.word	0x00002e90


	//   ....[52]....
        /*02dc*/ 	.word	0x00002ec0


	//   ....[53]....
        /*02e0*/ 	.word	0x00002f00


	//   ....[54]....
        /*02e4*/ 	.word	0x00003050


	//   ....[55]....
        /*02e8*/ 	.word	0x000030b0


	//   ....[56]....
        /*02ec*/ 	.word	0x000030f0


	//----- nvinfo : EIATTR_EXIT_INSTR_OFFSETS
	.align		4
.L_48:
        /*02f0*/ 	.byte	0x04, 0x1c
        /*02f2*/ 	.short	(.L_50 - .L_49)


	//   ....[0]....
.L_49:
        /*02f4*/ 	.word	0x000037b0


	//----- nvinfo : EIATTR_REQNTID
	.align		4
.L_50:
        /*02f8*/ 	.byte	0x04, 0x10
        /*02fa*/ 	.short	(.L_52 - .L_51)
.L_51:
        /*02fc*/ 	.word	0x00000100
        /*0300*/ 	.word	0x00000001
        /*0304*/ 	.word	0x00000001
.L_52:


//--------------------- .nv.callgraph             --------------------------
	.section	.nv.callgraph,"",@"SHT_CUDA_CALLGRAPH"
	.align	4
	.sectionentsize	8
	.align		4
        /*0000*/ 	.word	0x00000000
	.align		4
        /*0004*/ 	.word	0xffffffff
	.align		4
        /*0008*/ 	.word	0x00000000
	.align		4
        /*000c*/ 	.word	0xfffffffe
	.align		4
        /*0010*/ 	.word	0x00000000
	.align		4
        /*0014*/ 	.word	0xfffffffd
	.align		4
        /*0018*/ 	.word	0x00000000
	.align		4
        /*001c*/ 	.word	0xfffffffc


//--------------------- .nv.rel.action            --------------------------
	.section	.nv.rel.action,"",@"SHT_CUDA_RELOCINFO"
	.align	8
	.sectionentsize	8
        /*0000*/ 	.byte	0x73, 0x00, 0x00, 0x00, 0x00, 0x00, 0x00, 0x00, 0x00, 0x00, 0x00, 0x11, 0x25, 0x00, 0x05, 0x36


//--------------------- .nv.constant4             --------------------------
	.section	.nv.constant4,"a",@progbits
	.align	8
	.align		8
.nv.constant4:
        /*0000*/ 	.dword	_$_str


//--------------------- .nv.constant0.triton_red_fused__to_copy_add_amax_amin_clamp_mul_native_layer_norm_reciprocal_12 --------------------------
	.section	.nv.constant0.triton_red_fused__to_copy_add_amax_amin_clamp_mul_native_layer_norm_reciprocal_12,"a",@progbits
	.sectionflags	@""
	.align	4
.nv.constant0.triton_red_fused__to_copy_add_amax_amin_clamp_mul_native_layer_norm_reciprocal_12:
	.zero		472


//--------------------- .text.triton_red_fused__to_copy_add_amax_amin_clamp_mul_native_layer_norm_reciprocal_12 --------------------------
	.section	.text.triton_red_fused__to_copy_add_amax_amin_clamp_mul_native_layer_norm_reciprocal_12,"ax",@progbits
	.sectionflags	@"SHF_BARRIERS=1"
	.sectioninfo	@"SHI_REGISTERS=40"
	.align	128
        .global         triton_red_fused__to_copy_add_amax_amin_clamp_mul_native_layer_norm_reciprocal_12
        .type           triton_red_fused__to_copy_add_amax_amin_clamp_mul_native_layer_norm_reciprocal_12,@function
        .size           triton_red_fused__to_copy_add_amax_amin_clamp_mul_native_layer_norm_reciprocal_12,(.L_x_4 - triton_red_fused__to_copy_add_amax_amin_clamp_mul_native_layer_norm_reciprocal_12)
        .other          triton_red_fused__to_copy_add_amax_amin_clamp_mul_native_layer_norm_reciprocal_12,@"STO_CUDA_ENTRY STV_DEFAULT"
triton_red_fused__to_copy_add_amax_amin_clamp_mul_native_layer_norm_reciprocal_12:
.text.triton_red_fused__to_copy_add_amax_amin_clamp_mul_native_layer_norm_reciprocal_12:
[----:B------:R-:W-:Y:S02]  /*0000*/  IMAD.MOV.U32 R1, RZ, RZ, c[0x0][0x28] ;  /* 0x00000a00ff017624 */ /* 0x000fe400078e00ff */
[----:B------:R-:W0:Y:S01]  /*0010*/  S2R R0, SR_TID.X ;  /* 0x0000000000007919 */ /* 0x000e220000002100 */
[----:B------:R-:W1:Y:S01]  /*0020*/  S2UR UR4, SR_CTAID.X ;  /* 0x00000000000479c3 */ /* 0x000e620000002500 */
[----:B------:R-:W-:Y:S01]  /*0030*/  IMAD.MOV.U32 R17, RZ, RZ, 0x2 ;  /* 0x00000002ff117424 */ /* 0x000fe200078e00ff */
[----:B------:R-:W-:Y:S01]  /*0040*/  ULDC.64 UR8, c[0x0][0x118] ;  /* 0x0000460000087ab9 */ /* 0x000fe20000000a00 */
[----:B------:R-:W-:Y:S01]  /*0050*/  IMAD.MOV.U32 R13, RZ, RZ, RZ ;  /* 0x000000ffff0d7224 */ /* 0x000fe200078e00ff */
[----:B0-----:R-:W-:Y:S01]  /*0060*/  SHF.R.U32.HI R20, RZ, 0x7, R0 ;  /* 0x00000007ff147819 */ /* 0x001fe20000011600 */
[----:B-1----:R-:W-:Y:S01]  /*0070*/  USHF.L.U32 UR6, UR4, 0x1, URZ ;  /* 0x0000000104067899 */ /* 0x002fe2000800063f */
[----:B------:R-:W-:Y:S02]  /*0080*/  IMAD.SHL.U32 R21, R0, 0x2, RZ ;  /* 0x0000000200157824 */ /* 0x000fe400078e00ff */
[----:B------:R-:W-:-:S03]  /*0090*/  SGXT.U32 R20, R20, 0x1 ;  /* 0x000000011414781a */ /* 0x000fc60000000000 */
[----:B------:R-:W-:Y:S02]  /*00a0*/  LOP3.LUT R16, R21, 0xfe, RZ, 0xc0, !PT ;  /* 0x000000fe15107812 */ /* 0x000fe400078ec0ff */
[----:B------:R-:W-:-:S04]  /*00b0*/  LOP3.LUT R8, R20, UR6, RZ, 0xfc, !PT ;  /* 0x0000000614087c12 */ /* 0x000fc8000f8efcff */
[C---:B------:R-:W-:Y:S01]  /*00c0*/  ISETP.GE.AND P1, PT, R8.reuse, 0x200, PT ;  /* 0x000002000800780c */ /* 0x040fe20003f26270 */
[----:B------:R-:W-:-:S04]  /*00d0*/  IMAD R22, R8, 0xc00, R16 ;  /* 0x00000c0008167824 */ /* 0x000fc800078e0210 */
[----:B------:R-:W-:-:S08]  /*00e0*/  IMAD.WIDE R10, R22, R17, c[0x0][0x160] ;  /* 0x00005800160a7625 */ /* 0x000fd000078e0211 */
[----:B------:R0:W2:Y:S01]  /*00f0*/  @!P1 LDG.E.EF R13, [R10.64] ;  /* 0x000000080a0d9981 */ /* 0x0000a2000c0e1900 */
[----:B------:R-:W-:Y:S01]  /*0100*/  PRMT R5, RZ, 0x7610, R5 ;  /* 0x00007610ff057816 */ /* 0x000fe20000000005 */
[----:B------:R-:W-:Y:S01]  /*0110*/  IMAD.WIDE R6, R8, R17, c[0x0][0x180] ;  /* 0x0000600008067625 */ /* 0x000fe200078e0211 */
[----:B------:R-:W-:-:S03]  /*0120*/  PRMT R26, RZ, 0x7610, R26 ;  /* 0x00007610ff1a7816 */ /* 0x000fc6000000001a */
[----:B------:R-:W-:Y:S01]  /*0130*/  IMAD.WIDE R8, R8, R17, c[0x0][0x188] ;  /* 0x0000620008087625 */ /* 0x000fe200078e0211 */
[----:B------:R1:W3:Y:S03]  /*0140*/  @!P1 LDG.E.EL.U16 R5, [R6.64] ;  /* 0x0000000806059981 */ /* 0x0002e6000c2e1500 */
[----:B------:R-:W-:Y:S01]  /*0150*/  IMAD.SHL.U32 R3, R0, 0x4, RZ ;  /* 0x0000000400037824 */ /* 0x000fe200078e00ff */
[----:B------:R4:W5:Y:S01]  /*0160*/  @!P1 LDG.E.EL.U16 R26, [R8.64] ;  /* 0x00000008081a9981 */ /* 0x000962000c2e1500 */
[----:B------:R-:W-:Y:S01]  /*0170*/  IMAD.MOV.U32 R30, RZ, RZ, 0x4 ;  /* 0x00000004ff1e7424 */ /* 0x000fe200078e00ff */
[----:B0-----:R-:W-:Y:S02]  /*0180*/  CS2R R10, SRZ ;  /* 0x00000000000a7805 */ /* 0x001fe4000001ff00 */
[----:B------:R-:W-:Y:S01]  /*0190*/  LOP3.LUT R2, R3, 0x1fc, RZ, 0xc0, !PT ;  /* 0x000001fc03027812 */ /* 0x000fe200078ec0ff */
[----:B------:R-:W-:Y:S01]  /*01a0*/  IMAD.WIDE R28, R22, R30, c[0x0][0x178] ;  /* 0x00005e00161c7625 */ /* 0x000fe200078e021e */
[----:B------:R-:W-:Y:S01]  /*01b0*/  BAR.SYNC.DEFER_BLOCKING 0x0 ;  /* 0x0000000000007b1d */ /* 0x000fe20000010000 */
[----:B------:R-:W-:-:S02]  /*01c0*/  LOP3.LUT R3, R20, 0x1fc, R3, 0xf8, !PT ;  /* 0x000001fc14037812 */ /* 0x000fc400078ef803 */
[C---:B------:R-:W-:Y:S02]  /*01d0*/  LOP3.LUT R4, R2.reuse, 0x2, RZ, 0xfc, !PT ;  /* 0x0000000202047812 */ /* 0x040fe400078efcff */
[----:B------:R-:W-:Y:S02]  /*01e0*/  LEA.HI R24, R2, R3, RZ, 0x1f ;  /* 0x0000000302187211 */ /* 0x000fe400078ff8ff */
[----:B------:R-:W-:-:S03]  /*01f0*/  SHF.R.U32.HI R4, RZ, 0x1, R4 ;  /* 0x00000001ff047819 */ /* 0x000fc60000011604 */
[----:B------:R-:W-:Y:S02]  /*0200*/  IMAD.SHL.U32 R24, R24, 0x2, RZ ;  /* 0x0000000218187824 */ /* 0x000fe400078e00ff */
[----:B------:R-:W-:-:S05]  /*0210*/  IMAD.IADD R25, R3, 0x1, R4 ;  /* 0x0000000103197824 */ /* 0x000fca00078e0204 */
[----:B------:R-:W-:Y:S02]  /*0220*/  LEA R12, R25, 0x4, 0x1 ;  /* 0x00000004190c7811 */ /* 0x000fe400078e08ff */
[----:B------:R-:W-:-:S05]  /*0230*/  LOP3.LUT R23, R0, 0xff, RZ, 0xc0, !PT ;  /* 0x000000ff00177812 */ /* 0x000fca00078ec0ff */
[----:B----4-:R-:W-:-:S05]  /*0240*/  IMAD.WIDE.U32 R8, R23, 0x2, RZ ;  /* 0x0000000217087825 */ /* 0x010fca00078e00ff */
[C---:B------:R-:W-:Y:S02]  /*0250*/  IADD3 R18, P0, R8.reuse, c[0x0][0x170], RZ ;  /* 0x00005c0008127a10 */ /* 0x040fe40007f1e0ff */
[C---:B-1----:R-:W-:Y:S02]  /*0260*/  IADD3 R6, P2, R8.reuse, c[0x0][0x190], RZ ;  /* 0x0000640008067a10 */ /* 0x042fe40007f5e0ff */
[----:B------:R-:W-:Y:S02]  /*0270*/  IADD3 R14, P3, R8, c[0x0][0x198], RZ ;  /* 0x00006600080e7a10 */ /* 0x000fe40007f7e0ff */
[C---:B------:R-:W-:Y:S02]  /*0280*/  IADD3.X R19, R9.reuse, c[0x0][0x174], RZ, P0, !PT ;  /* 0x00005d0009137a10 */ /* 0x040fe400007fe4ff */
[----:B------:R-:W-:Y:S02]  /*0290*/  IADD3.X R15, R9, c[0x0][0x19c], RZ, P3, !PT ;  /* 0x00006700090f7a10 */ /* 0x000fe40001ffe4ff */
[----:B--2---:R-:W-:Y:S01]  /*02a0*/  PRMT R7, R13, 0x7632, R7 ;  /* 0x000076320d077816 */ /* 0x004fe20000000007 */
[----:B------:R-:W-:Y:S04]  /*02b0*/  STS.U16 [R24], R13 ;  /* 0x0000000d18007388 */ /* 0x000fe80000000400 */
[----:B------:R0:W-:Y:S04]  /*02c0*/  STS.U16 [R12], R7 ;  /* 0x000000070c007388 */ /* 0x0001e80000000400 */
[----:B------:R-:W-:Y:S06]  /*02d0*/  BAR.SYNC.DEFER_BLOCKING 0x0 ;  /* 0x0000000000007b1d */ /* 0x000fec0000010000 */
[----:B------:R1:W2:Y:S01]  /*02e0*/  @!P1 LDG.E.EF.64 R10, [R28.64] ;  /* 0x000000081c0a9981 */ /* 0x0002a2000c0e1b00 */
[----:B0-----:R-:W-:Y:S01]  /*02f0*/  IADD3.X R7, R9, c[0x0][0x194], RZ, P2, !PT ;  /* 0x0000650009077a10 */ /* 0x001fe200017fe4ff */
[----:B------:R-:W-:-:S02]  /*0300*/  IMAD.WIDE.U32 R12, R23, R30, c[0x0][0x168] ;  /* 0x00005a00170c7625 */ /* 0x000fc400078e001e */
[----:B------:R-:W4:Y:S04]  /*0310*/  LDG.E.EL.U16 R27, [R18.64+0x3000] ;  /* 0x00300008121b7981 */ /* 0x000f28000c2e1500 */
[----:B------:R0:W4:Y:S04]  /*0320*/  LDG.E.EL.U16 R7, [R6.64] ;  /* 0x0000000806077981 */ /* 0x000128000c2e1500 */
[----:B------:R5:W4:Y:S04]  /*0330*/  LDG.E.EL.U16 R14, [R14.64] ;  /* 0x000000080e0e7981 */ /* 0x000b28000c2e1500 */
[----:B-1----:R1:W4:Y:S01]  /*0340*/  LDG.E.EL R28, [R12.64+0x6000] ;  /* 0x006000080c1c7981 */ /* 0x002322000c2e1900 */
[----:B---3--:R-:W-:Y:S01]  /*0350*/  IMAD.U32 R29, R5, 0x10000, RZ ;  /* 0x00010000051d7824 */ /* 0x008fe200078e00ff */
[----:B0-----:R-:W-:Y:S01]  /*0360*/  SHF.R.U32.HI R6, RZ, 0x1, R21 ;  /* 0x00000001ff067819 */ /* 0x001fe20000011615 */
[----:B------:R-:W-:Y:S01]  /*0370*/  IMAD.IADD R24, R24, 0x1, R24 ;  /* 0x0000000118187824 */ /* 0x000fe200078e0218 */
[----:B------:R-:W-:Y:S01]  /*0380*/  UISETP.GE.AND UP1, UPT, UR6, 0x200, UPT ;  /* 0x000002000600788c */ /* 0x000fe2000bf26270 */
[----:B------:R-:W-:Y:S01]  /*0390*/  IMAD.SHL.U32 R23, R23, 0x2, RZ ;  /* 0x0000000217177824 */ /* 0x000fe200078e00ff */
[----:B------:R-:W-:Y:S01]  /*03a0*/  FSETP.GE.AND P0, PT, R29, RZ, PT ;  /* 0x000000ff1d00720b */ /* 0x000fe20003f06000 */
[----:B-----5:R-:W-:Y:S01]  /*03b0*/  IMAD.U32 R29, R26, 0x10000, RZ ;  /* 0x000100001a1d7824 */ /* 0x020fe200078e00ff */
[----:B------:R-:W-:Y:S01]  /*03c0*/  LOP3.LUT R15, R21, 0x1fe, RZ, 0xc0, !PT ;  /* 0x000001fe150f7812 */ /* 0x000fe200078ec0ff */
[----:B------:R-:W-:Y:S01]  /*03d0*/  UMOV UR5, URZ ;  /* 0x0000003f00057c82 */ /* 0x000fe20008000000 */
[----:B------:R-:W-:-:S02]  /*03e0*/  SEL R5, R5, RZ, !P0 ;  /* 0x000000ff05057207 */ /* 0x000fc40004000000 */
[----:B------:R-:W-:Y:S02]  /*03f0*/  FSETP.GTU.AND P0, PT, R29, RZ, PT ;  /* 0x000000ff1d00720b */ /* 0x000fe40003f0c000 */
[----:B------:R-:W-:Y:S01]  /*0400*/  SGXT.U32 R6, R6, 0x8 ;  /* 0x000000080606781a */ /* 0x000fe20000000000 */
[----:B------:R-:W-:Y:S01]  /*0410*/  IMAD.U32 R5, R5, 0x10000, RZ ;  /* 0x0001000005057824 */ /* 0x000fe200078e00ff */
[----:B------:R-:W-:-:S03]  /*0420*/  SEL R26, R26, RZ, P0 ;  /* 0x000000ff1a1a7207 */ /* 0x000fc60000000000 */
[----:B------:R-:W-:Y:S01]  /*0430*/  FADD R5, RZ, -R5 ;  /* 0x80000005ff057221 */ /* 0x000fe20000000000 */
[----:B------:R-:W-:Y:S02]  /*0440*/  IMAD.IADD R6, R15, 0x1, R6 ;  /* 0x000000010f067824 */ /* 0x000fe400078e0206 */
[----:B------:R-:W-:Y:S02]  /*0450*/  IMAD.U32 R26, R26, 0x10000, RZ ;  /* 0x000100001a1a7824 */ /* 0x000fe400078e00ff */
[C---:B------:R-:W-:Y:S01]  /*0460*/  FSETP.NAN.AND P2, PT, R5.reuse, R5, PT ;  /* 0x000000050500720b */ /* 0x040fe20003f48000 */
[----:B------:R-:W-:Y:S02]  /*0470*/  IMAD.SHL.U32 R6, R6, 0x2, RZ ;  /* 0x0000000206067824 */ /* 0x000fe400078e00ff */
[----:B------:R-:W-:-:S03]  /*0480*/  FSETP.GT.AND P0, PT, R5, R26, PT ;  /* 0x0000001a0500720b */ /* 0x000fc60003f04000 */
[----:B------:R-:W0:Y:S07]  /*0490*/  LDS.U16 R21, [R6+0x2] ;  /* 0x0000020006157984 */ /* 0x000e2e0000000400 */
[----:B------:R-:W-:-:S05]  /*04a0*/  @!P2 FSEL R5, R5, R26, P0 ;  /* 0x0000001a0505a208 */ /* 0x000fca0000000000 */
[----:B------:R-:W-:-:S05]  /*04b0*/  FMUL R5, R5, 0.0078740157186985015869 ;  /* 0x3c01020405057820 */ /* 0x000fca0000400000 */
[C---:B------:R-:W-:Y:S02]  /*04c0*/  FSETP.GT.AND P0, PT, R5.reuse, 9.9999997473787516356e-06, PT ;  /* 0x3727c5ac0500780b */ /* 0x040fe40003f04000 */
[----:B------:R-:W-:-:S11]  /*04d0*/  FSETP.NAN.AND P2, PT, R5, R5, PT ;  /* 0x000000050500720b */ /* 0x000fd60003f48000 */
[----:B------:R-:W-:Y:S02]  /*04e0*/  @!P0 FSEL R5, R5, 9.9999997473787516356e-06, P2 ;  /* 0x3727c5ac05058808 */ /* 0x000fe40001000000 */
[----:B-1----:R-:W-:Y:S02]  /*04f0*/  IADD3 R12, P2, R12, 0x6400, RZ ;  /* 0x000064000c0c7810 */ /* 0x002fe40007f5e0ff */
[----:B--2---:R-:W-:Y:S02]  /*0500*/  I2FP.F32.S32 R30, R11 ;  /* 0x0000000b001e7245 */ /* 0x004fe40000201400 */
[----:B------:R-:W1:Y:S01]  /*0510*/  LDS.U16 R11, [R6] ;  /* 0x00000000060b7984 */ /* 0x000e620000000400 */
[----:B------:R-:W-:Y:S01]  /*0520*/  I2FP.F32.S32 R26, R10 ;  /* 0x0000000a001a7245 */ /* 0x000fe20000201400 */
[----:B------:R-:W-:Y:S01]  /*0530*/  IMAD.IADD R10, R6, 0x1, R6 ;  /* 0x00000001060a7824 */ /* 0x000fe200078e0206 */
[----:B------:R-:W-:Y:S01]  /*0540*/  FMUL R30, R5, R30 ;  /* 0x0000001e051e7220 */ /* 0x000fe20000400000 */
[----:B------:R-:W-:Y:S01]  /*0550*/  BAR.SYNC.DEFER_BLOCKING 0x0 ;  /* 0x0000000000007b1d */ /* 0x000fe20000010000 */
[----:B----4-:R-:W-:Y:S01]  /*0560*/  IMAD.U32 R27, R27, 0x10000, RZ ;  /* 0x000100001b1b7824 */ /* 0x010fe200078e00ff */
[----:B------:R-:W-:Y:S01]  /*0570*/  FMUL R29, R5, R26 ;  /* 0x0000001a051d7220 */ /* 0x000fe20000400000 */
[----:B------:R-:W-:-:S02]  /*0580*/  IMAD.U32 R7, R7, 0x10000, RZ ;  /* 0x0001000007077824 */ /* 0x000fc400078e00ff */
[----:B------:R-:W-:Y:S01]  /*0590*/  IMAD.U32 R14, R14, 0x10000, RZ ;  /* 0x000100000e0e7824 */ /* 0x000fe200078e00ff */
[----:B------:R-:W-:Y:S01]  /*05a0*/  FADD R27, R28, R27 ;  /* 0x0000001b1c1b7221 */ /* 0x000fe20000000000 */
[----:B0-----:R-:W-:Y:S01]  /*05b0*/  IMAD.U32 R28, R21, 0x10000, RZ ;  /* 0x00010000151c7824 */ /* 0x001fe200078e00ff */
[----:B------:R-:W-:Y:S04]  /*05c0*/  STS [R24], R29 ;  /* 0x0000001d18007388 */ /* 0x000fe80000000800 */
[----:B------:R-:W-:Y:S04]  /*05d0*/  STS [R25.X4+0x8], R30 ;  /* 0x0000081e19007388 */ /* 0x000fe80000004800 */
[----:B------:R-:W-:Y:S01]  /*05e0*/  BAR.SYNC.DEFER_BLOCKING 0x0 ;  /* 0x0000000000007b1d */ /* 0x000fe20000010000 */
[----:B-1----:R-:W-:-:S05]  /*05f0*/  IMAD.U32 R11, R11, 0x10000, RZ ;  /* 0x000100000b0b7824 */ /* 0x002fca00078e00ff */
[----:B------:R-:W0:Y:S04]  /*0600*/  LDS R26, [R10+0x4] ;  /* 0x000004000a1a7984 */ /* 0x000e280000000800 */
[----:B------:R-:W1:Y:S01]  /*0610*/  LDS R31, [R10] ;  /* 0x000000000a1f7984 */ /* 0x000e620000000800 */
[--C-:B0-----:R-:W-:Y:S01]  /*0620*/  FFMA R26, R26, R7, R14.reuse ;  /* 0x000000071a1a7223 */ /* 0x101fe2000000000e */
[----:B-1----:R-:W-:-:S03]  /*0630*/  FFMA R24, R7, R31, R14 ;  /* 0x0000001f07187223 */ /* 0x002fc6000000000e */
[C---:B------:R-:W-:Y:S01]  /*0640*/  FFMA R21, R27.reuse, R26, R28 ;  /* 0x0000001a1b157223 */ /* 0x040fe2000000001c */
[----:B------:R-:W-:Y:S01]  /*0650*/  SHF.R.U32.HI R7, RZ, 0x5, R0 ;  /* 0x00000005ff077819 */ /* 0x000fe20000011600 */
[----:B------:R-:W-:-:S03]  /*0660*/  FFMA R24, R27, R24, R11 ;  /* 0x000000181b187223 */ /* 0x000fc6000000000b */
[----:B------:R-:W-:Y:S02]  /*0670*/  LOP3.LUT R10, R7, 0x4, RZ, 0xc0, !PT ;  /* 0x00000004070a7812 */ /* 0x000fe400078ec0ff */
[----:B------:R-:W-:-:S03]  /*0680*/  F2FP.BF16.PACK_AB R11, R21, R24 ;  /* 0x00000018150b723e */ /* 0x000fc600000010ff */
[----:B------:R-:W-:Y:S01]  /*0690*/  IMAD R7, R15, 0x2, R10 ;  /* 0x000000020f077824 */ /* 0x000fe200078e020a */
[----:B------:R-:W-:Y:S01]  /*06a0*/  BAR.SYNC.DEFER_BLOCKING 0x0 ;  /* 0x0000000000007b1d */ /* 0x000fe20000010000 */
[C---:B------:R-:W-:Y:S01]  /*06b0*/  PRMT R14, R11.reuse, 0x7610, R14 ;  /* 0x000076100b0e7816 */ /* 0x040fe2000000000e */
[----:B------:R-:W-:Y:S01]  /*06c0*/  IMAD.U32 R10, RZ, RZ, UR6 ;  /* 0x00000006ff0a7e24 */ /* 0x000fe2000f8e00ff */
[----:B------:R-:W-:Y:S01]  /*06d0*/  PRMT R27, R11, 0x7632, R27 ;  /* 0x000076320b1b7816 */ /* 0x000fe2000000001b */
[----:B------:R-:W-:Y:S02]  /*06e0*/  IMAD.U32 R11, RZ, RZ, UR4 ;  /* 0x00000004ff0b7e24 */ /* 0x000fe4000f8e00ff */
[----:B------:R-:W-:Y:S01]  /*06f0*/  UMOV UR4, URZ ;  /* 0x0000003f00047c82 */ /* 0x000fe20008000000 */
[----:B------:R-:W-:Y:S01]  /*0700*/  ISETP.LT.AND P0, PT, R10, 0x200, PT ;  /* 0x000002000a00780c */ /* 0x000fe20003f01270 */
[----:B------:R-:W-:Y:S01]  /*0710*/  IMAD R11, R11, 0x2, R20 ;  /* 0x000000020b0b7824 */ /* 0x000fe200078e0214 */
[----:B------:R-:W-:-:S03]  /*0720*/  LOP3.LUT R10, R8, 0x200, RZ, 0xfc, !PT ;  /* 0x00000200080a7812 */ /* 0x000fc600078efcff */
[----:B------:R-:W-:Y:S01]  /*0730*/  IMAD R11, R11, 0xc00, R16 ;  /* 0x00000c000b0b7824 */ /* 0x000fe200078e0210 */
[C---:B------:R-:W-:Y:S01]  /*0740*/  IADD3 R8, P3, R10.reuse, c[0x0][0x198], RZ ;  /* 0x000066000a087a10 */ /* 0x040fe20007f7e0ff */
[----:B------:R-:W-:Y:S01]  /*0750*/  IMAD.MOV.U32 R16, RZ, RZ, RZ ;  /* 0x000000ffff107224 */ /* 0x000fe200078e00ff */
[----:B------:R-:W-:-:S04]  /*0760*/  IADD3 R10, P4, R10, c[0x0][0x190], RZ ;  /* 0x000064000a0a7a10 */ /* 0x000fc80007f9e0ff */
[----:B------:R-:W-:Y:S02]  /*0770*/  IADD3.X R15, R9, c[0x0][0x194], RZ, P4, !PT ;  /* 0x00006500090f7a10 */ /* 0x000fe400027fe4ff */
[----:B------:R-:W-:Y:S01]  /*0780*/  PLOP3.LUT P4, PT, PT, PT, UP1, 0x40, 0x0 ;  /* 0x000000000000781c */ /* 0x000fe20003f8e818 */
[----:B------:R0:W-:Y:S03]  /*0790*/  STS.U16 [R23], R14 ;  /* 0x0000000e17007388 */ /* 0x0001e60000000400 */
[----:B------:R-:W-:Y:S01]  /*07a0*/  FSEL R28, R21, RZ, P4 ;  /* 0x000000ff151c7208 */ /* 0x000fe20002000000 */
[----:B------:R1:W-:Y:S04]  /*07b0*/  STS.U16 [R23+0x204], R27 ;  /* 0x0002041b17007388 */ /* 0x0003e80000000400 */
[----:B------:R-:W-:Y:S01]  /*07c0*/  BAR.SYNC.DEFER_BLOCKING 0x0 ;  /* 0x0000000000007b1d */ /* 0x000fe20000010000 */
[----:B0-----:R-:W-:-:S02]  /*07d0*/  IMAD.MOV.U32 R14, RZ, RZ, RZ ;  /* 0x000000ffff0e7224 */ /* 0x001fc400078e00ff */
[----:B-1----:R-:W-:Y:S01]  /*07e0*/  IMAD.WIDE R26, R22, R17, c[0x0][0x1a0] ;  /* 0x00006800161a7625 */ /* 0x002fe200078e0211 */
[----:B------:R-:W-:-:S03]  /*07f0*/  SEL R17, RZ, 0x3f800000, !P0 ;  /* 0x3f800000ff117807 */ /* 0x000fc60004000000 */
[----:B------:R-:W-:Y:S01]  /*0800*/  IMAD.X R23, RZ, RZ, R13, P2 ;  /* 0x000000ffff177224 */ /* 0x000fe200010e060d */
[----:B------:R-:W-:Y:S01]  /*0810*/  IADD3.X R13, R9, c[0x0][0x19c], RZ, P3, !PT ;  /* 0x00006700090d7a10 */ /* 0x000fe20001ffe4ff */
[----:B------:R-:W-:Y:S01]  /*0820*/  IMAD.MOV.U32 R9, RZ, RZ, R17 ;  /* 0x000000ffff097224 */ /* 0x000fe200078e0011 */
[----:B------:R-:W-:-:S04]  /*0830*/  PLOP3.LUT P3, PT, PT, PT, UP1, 0x40, 0x0 ;  /* 0x000000000000781c */ /* 0x000fc80003f6e818 */
[----:B------:R-:W-:Y:S01]  /*0840*/  FSEL R24, R24, RZ, P3 ;  /* 0x000000ff18187208 */ /* 0x000fe20001800000 */
[----:B------:R-:W0:Y:S04]  /*0850*/  LDS R25, [R7] ;  /* 0x0000000007197984 */ /* 0x000e280000000800 */
[----:B0-----:R0:W-:Y:S02]  /*0860*/  @!P1 STG.E [R26.64], R25 ;  /* 0x000000191a009986 */ /* 0x0011e4000c101908 */
[----:B0-----:R-:W-:-:S05]  /*0870*/  IADD3 R25, P2, R18, 0x3200, RZ ;  /* 0x0000320012197810 */ /* 0x001fca0007f5e0ff */
[----:B------:R-:W-:Y:S02]  /*0880*/  IMAD.X R22, RZ, RZ, R19, P2 ;  /* 0x000000ffff167224 */ /* 0x000fe400010e0613 */
.L_x_0:
[----:B0-----:R-:W-:Y:S01]  /*0890*/  IADD3 R27, R11, 0x100, RZ ;  /* 0x000001000b1b7810 */ /* 0x001fe20007ffe0ff */
[----:B------:R-:W-:Y:S02]  /*08a0*/  IMAD.MOV.U32 R26, RZ, RZ, 0x2 ;  /* 0x00000002ff1a7424 */ /* 0x000fe400078e00ff */
[----:B------:R-:W-:Y:S01]  /*08b0*/  IMAD.MOV.U32 R32, RZ, RZ, RZ ;  /* 0x000000ffff207224 */ /* 0x000fe200078e00ff */
[----:B------:R-:W-:-:S05]  /*08c0*/  IADD3 R27, R27, UR4, RZ ;  /* 0x000000041b1b7c10 */ /* 0x000fca000fffe0ff */
[----:B------:R-:W-:-:S05]  /*08d0*/  IMAD.WIDE R20, R27, R26, c[0x0][0x160] ;  /* 0x000058001b147625 */ /* 0x000fca00078e021a */
[----:B------:R0:W2:Y:S01]  /*08e0*/  @!P1 LDG.E.EF R32, [R20.64] ;  /* 0x0000000814209981 */ /* 0x0000a2000c0e1900 */
[----:B------:R-:W-:Y:S01]  /*08f0*/  LEA.HI R29, R2, R3, RZ, 0x1f ;  /* 0x00000003021d7211 */ /* 0x000fe200078ff8ff */
[----:B------:R-:W-:Y:S01]  /*0900*/  IMAD.IADD R30, R3, 0x1, R4 ;  /* 0x00000001031e7824 */ /* 0x000fe200078e0204 */
[----:B------:R-:W-:Y:S01]  /*0910*/  CS2R R18, SRZ ;  /* 0x0000000000127805 */ /* 0x000fe2000001ff00 */
[----:B------:R-:W-:Y:S02]  /*0920*/  IMAD.MOV.U32 R34, RZ, RZ, 0x4 ;  /* 0x00000004ff227424 */ /* 0x000fe400078e00ff */
[----:B------:R-:W-:Y:S01]  /*0930*/  IMAD.SHL.U32 R29, R29, 0x2, RZ ;  /* 0x000000021d1d7824 */ /* 0x000fe200078e00ff */
[----:B------:R-:W-:Y:S01]  /*0940*/  BAR.SYNC.DEFER_BLOCKING 0x0 ;  /* 0x0000000000007b1d */ /* 0x000fe20000010000 */
[----:B------:R-:W-:Y:S01]  /*0950*/  LEA R35, R30, 0x4, 0x1 ;  /* 0x000000041e237811 */ /* 0x000fe200078e08ff */
[----:B0-----:R-:W-:Y:S01]  /*0960*/  IMAD.WIDE R20, R27, R34, c[0x0][0x178] ;  /* 0x00005e001b147625 */ /* 0x001fe200078e0222 */
[----:B--2---:R-:W-:-:S03]  /*0970*/  PRMT R36, R32, 0x7632, R36 ;  /* 0x0000763220247816 */ /* 0x004fc60000000024 */
[----:B------:R0:W-:Y:S04]  /*0980*/  STS.U16 [R29], R32 ;  /* 0x000000201d007388 */ /* 0x0001e80000000400 */
[----:B------:R-:W-:Y:S04]  /*0990*/  STS.U16 [R35], R36 ;  /* 0x0000002423007388 */ /* 0x000fe80000000400 */
[----:B------:R-:W-:Y:S06]  /*09a0*/  BAR.SYNC.DEFER_BLOCKING 0x0 ;  /* 0x0000000000007b1d */ /* 0x000fec0000010000 */
[----:B------:R1:W2:Y:S02]  /*09b0*/  @!P1 LDG.E.EF.64 R18, [R20.64] ;  /* 0x0000000814129981 */ /* 0x0002a4000c0e1b00 */
[----:B-1----:R-:W-:-:S02]  /*09c0*/  IMAD.MOV.U32 R20, RZ, RZ, R25 ;  /* 0x000000ffff147224 */ /* 0x002fc400078e0019 */
[----:B------:R-:W-:-:S05]  /*09d0*/  IMAD.MOV.U32 R21, RZ, RZ, R22 ;  /* 0x000000ffff157224 */ /* 0x000fca00078e0016 */
[----:B------:R1:W3:Y:S02]  /*09e0*/  LDG.E.EL.U16 R31, [R20.64] ;  /* 0x00000008141f7981 */ /* 0x0002e4000c2e1500 */
[----:B-1----:R-:W-:Y:S02]  /*09f0*/  IMAD.MOV.U32 R20, RZ, RZ, R10 ;  /* 0x000000ffff147224 */ /* 0x002fe400078e000a */
[----:B------:R-:W-:-:S05]  /*0a00*/  IMAD.MOV.U32 R21, RZ, RZ, R15 ;  /* 0x000000ffff157224 */ /* 0x000fca00078e000f */
[----:B0-----:R0:W4:Y:S02]  /*0a10*/  LDG.E.EL.U16 R32, [R20.64] ;  /* 0x0000000814207981 */ /* 0x001124000c2e1500 */
[----:B0-----:R-:W-:Y:S02]  /*0a20*/  IMAD.MOV.U32 R20, RZ, RZ, R8 ;  /* 0x000000ffff147224 */ /* 0x001fe400078e0008 */
[----:B------:R-:W-:-:S05]  /*0a30*/  IMAD.MOV.U32 R21, RZ, RZ, R13 ;  /* 0x000000ffff157224 */ /* 0x000fca00078e000d */
[----:B------:R0:W5:Y:S02]  /*0a40*/  LDG.E.EL.U16 R33, [R20.64] ;  /* 0x0000000814217981 */ /* 0x000164000c2e1500 */
[----:B0-----:R-:W-:Y:S02]  /*0a50*/  IMAD.MOV.U32 R20, RZ, RZ, R12 ;  /* 0x000000ffff147224 */ /* 0x001fe400078e000c */
[----:B------:R-:W-:-:S05]  /*0a60*/  IMAD.MOV.U32 R21, RZ, RZ, R23 ;  /* 0x000000ffff157224 */ /* 0x000fca00078e0017 */
[----:B------:R-:W5:Y:S01]  /*0a70*/  LDG.E.EL R34, [R20.64] ;  /* 0x0000000814227981 */ /* 0x000f62000c2e1900 */
[----:B------:R-:W-:Y:S01]  /*0a80*/  IMAD.IADD R37, R29, 0x1, R29 ;  /* 0x000000011d257824 */ /* 0x000fe200078e021d */
[----:B------:R-:W-:Y:S01]  /*0a90*/  UIADD3 UR4, UP0, UR4, 0x100, URZ ;  /* 0x0000010004047890 */ /* 0x000fe2000ff1e03f */
[----:B------:R-:W-:Y:S01]  /*0aa0*/  IMAD.WIDE R26, R27, R26, c[0x0][0x1a0] ;  /* 0x000068001b1a7625 */ /* 0x000fe200078e021a */
[----:B------:R-:W0:Y:S01]  /*0ab0*/  LDS.U16 R29, [R6] ;  /* 0x00000000061d7984 */ /* 0x000e220000000400 */
[----:B------:R-:W-:Y:S01]  /*0ac0*/  PLOP3.LUT P6, PT, PT, PT, UP1, 0x40, 0x0 ;  /* 0x000000000000781c */ /* 0x000fe20003fce818 */
[----:B------:R-:W-:Y:S02]  /*0ad0*/  UIADD3.X UR5, URZ, UR5, URZ, UP0, !UPT ;  /* 0x000000053f057290 */ /* 0x000fe400087fe43f */
[----:B------:R-:W-:-:S04]  /*0ae0*/  UISETP.GE.U32.AND UP0, UPT, UR4, 0xb00, UPT ;  /* 0x00000b000400788c */ /* 0x000fc8000bf06070 */
[----:B------:R-:W-:-:S06]  /*0af0*/  UISETP.GE.U32.AND.EX UP0, UPT, UR5, URZ, UPT, UP0 ;  /* 0x0000003f0500728c */ /* 0x000fcc000bf06100 */
[----:B------:R-:W-:Y:S01]  /*0b00*/  PLOP3.LUT P5, PT, PT, PT, UP0, 0x80, 0x0 ;  /* 0x000000000000781c */ /* 0x000fe20003faf008 */
[----:B0-----:R-:W-:Y:S01]  /*0b10*/  IMAD.U32 R29, R29, 0x10000, RZ ;  /* 0x000100001d1d7824 */ /* 0x001fe200078e00ff */
[----:B--2---:R-:W-:Y:S02]  /*0b20*/  I2FP.F32.S32 R18, R18 ;  /* 0x0000001200127245 */ /* 0x004fe40000201400 */
[----:B------:R-:W-:-:S03]  /*0b30*/  I2FP.F32.S32 R36, R19 ;  /* 0x0000001300247245 */ /* 0x000fc60000201400 */
[----:B------:R-:W-:Y:S02]  /*0b40*/  FMUL R35, R5, R18 ;  /* 0x0000001205237220 */ /* 0x000fe40000400000 */
[----:B------:R-:W-:Y:S04]  /*0b50*/  LDS.U16 R18, [R6+0x2] ;  /* 0x0000020006127984 */ /* 0x000fe80000000400 */
[----:B------:R-:W-:Y:S01]  /*0b60*/  BAR.SYNC.DEFER_BLOCKING 0x0 ;  /* 0x0000000000007b1d */ /* 0x000fe20000010000 */
[----:B---3--:R-:W-:Y:S02]  /*0b70*/  IMAD.U32 R31, R31, 0x10000, RZ ;  /* 0x000100001f1f7824 */ /* 0x008fe400078e00ff */
[----:B----4-:R-:W-:-:S03]  /*0b80*/  IMAD.U32 R32, R32, 0x10000, RZ ;  /* 0x0001000020207824 */ /* 0x010fc600078e00ff */
[----:B------:R0:W-:Y:S02]  /*0b90*/  STS [R37], R35 ;  /* 0x0000002325007388 */ /* 0x0001e40000000800 */
[----:B0-----:R-:W-:Y:S01]  /*0ba0*/  FMUL R37, R5, R36 ;  /* 0x0000002405257220 */ /* 0x001fe20000400000 */
[----:B------:R-:W-:-:S04]  /*0bb0*/  IMAD.IADD R36, R6, 0x1, R6 ;  /* 0x0000000106247824 */ /* 0x000fc800078e0206 */
[----:B------:R0:W-:Y:S01]  /*0bc0*/  STS [R30.X4+0x8], R37 ;  /* 0x000008251e007388 */ /* 0x0001e20000004800 */
[----:B-----5:R-:W-:-:S03]  /*0bd0*/  IMAD.U32 R33, R33, 0x10000, RZ ;  /* 0x0001000021217824 */ /* 0x020fc600078e00ff */
[----:B------:R-:W-:Y:S01]  /*0be0*/  BAR.SYNC.DEFER_BLOCKING 0x0 ;  /* 0x0000000000007b1d */ /* 0x000fe20000010000 */
[----:B0-----:R-:W-:Y:S01]  /*0bf0*/  LOP3.LUT R30, R0, 0xff, RZ, 0xc0, !PT ;  /* 0x000000ff001e7812 */ /* 0x001fe200078ec0ff */
[----:B------:R-:W-:-:S04]  /*0c00*/  FADD R34, R34, R31 ;  /* 0x0000001f22227221 */ /* 0x000fc80000000000 */
[----:B------:R-:W-:Y:S01]  /*0c10*/  IMAD.SHL.U32 R31, R30, 0x2, RZ ;  /* 0x000000021e1f7824 */ /* 0x000fe200078e00ff */
[----:B------:R-:W-:-:S05]  /*0c20*/  FADD R30, R17, 1 ;  /* 0x3f800000111e7421 */ /* 0x000fca0000000000 */
[C---:B------:R-:W-:Y:S02]  /*0c30*/  FSETP.GEU.AND P3, PT, |R30|.reuse, 1.175494350822287508e-38, PT ;  /* 0x008000001e00780b */ /* 0x040fe40003f6e200 */
[----:B------:R-:W-:Y:S01]  /*0c40*/  FSETP.GT.AND P0, PT, |R30|, 8.50705917302346158658e+37, PT ;  /* 0x7e8000001e00780b */ /* 0x000fe20003f04200 */
[----:B------:R-:W0:Y:S04]  /*0c50*/  LDS R20, [R36] ;  /* 0x0000000024147984 */ /* 0x000e280000000800 */
[----:B------:R-:W1:Y:S01]  /*0c60*/  LDS R19, [R36+0x4] ;  /* 0x0000040024137984 */ /* 0x000e620000000800 */
[--C-:B0-----:R-:W-:Y:S01]  /*0c70*/  FFMA R21, R32, R20, R33.reuse ;  /* 0x0000001420157223 */ /* 0x101fe20000000021 */
[----:B------:R-:W-:Y:S01]  /*0c80*/  IMAD.U32 R20, R18, 0x10000, RZ ;  /* 0x0001000012147824 */ /* 0x000fe200078e00ff */
[----:B------:R-:W-:Y:S01]  /*0c90*/  FADD R18, R9, 1 ;  /* 0x3f80000009127421 */ /* 0x000fe20000000000 */
[----:B-1----:R-:W-:Y:S01]  /*0ca0*/  FFMA R33, R32, R19, R33 ;  /* 0x0000001320217223 */ /* 0x002fe20000000021 */
[----:B------:R-:W-:-:S02]  /*0cb0*/  FFMA R19, R34, R21, R29 ;  /* 0x0000001522137223 */ /* 0x000fc4000000001d */
[----:B------:R-:W-:Y:S01]  /*0cc0*/  FMUL R21, R18, 0.25 ;  /* 0x3e80000012157820 */ /* 0x000fe20000400000 */
[----:B------:R-:W-:Y:S01]  /*0cd0*/  BAR.SYNC.DEFER_BLOCKING 0x0 ;  /* 0x0000000000007b1d */ /* 0x000fe20000010000 */
[----:B------:R-:W-:Y:S01]  /*0ce0*/  FFMA R20, R34, R33, R20 ;  /* 0x0000002122147223 */ /* 0x000fe20000000014 */
[C---:B------:R-:W-:Y:S02]  /*0cf0*/  FSETP.GEU.AND P4, PT, |R18|.reuse, 1.175494350822287508e-38, PT ;  /* 0x008000001200780b */ /* 0x040fe40003f8e200 */
[----:B------:R-:W-:Y:S02]  /*0d00*/  FSETP.GT.AND P2, PT, |R18|, 8.50705917302346158658e+37, PT ;  /* 0x7e8000001200780b */ /* 0x000fe40003f44200 */
[C---:B------:R-:W-:Y:S02]  /*0d10*/  F2FP.BF16.PACK_AB R29, R20.reuse, R19 ;  /* 0x00000013141d723e */ /* 0x040fe400000010ff */
[----:B------:R-:W-:Y:S01]  /*0d20*/  FSEL R33, R21, R18, P2 ;  /* 0x0000001215217208 */ /* 0x000fe20001000000 */
[----:B------:R-:W-:Y:S01]  /*0d30*/  FADD R21, R20, -R28 ;  /* 0x8000001c14157221 */ /* 0x000fe20000000000 */
[----:B------:R-:W-:-:S02]  /*0d40*/  PRMT R35, R29, 0x7632, R35 ;  /* 0x000076321d237816 */ /* 0x000fc40000000023 */
[----:B------:R-:W-:Y:S01]  /*0d50*/  FSEL R9, R18, R9, P6 ;  /* 0x0000000912097208 */ /* 0x000fe20003000000 */
[----:B------:R-:W-:Y:S02]  /*0d60*/  FMUL R32, R21, 0.25 ;  /* 0x3e80000015207820 */ /* 0x000fe40000400000 */
[----:B------:R-:W-:-:S03]  /*0d70*/  @!P4 FMUL R33, R33, 16777216 ;  /* 0x4b8000002121c820 */ /* 0x000fc60000400000 */
[----:B------:R-:W-:Y:S02]  /*0d80*/  FSEL R34, R32, R21, P2 ;  /* 0x0000001520227208 */ /* 0x000fe40001000000 */
[----:B------:R-:W-:Y:S01]  /*0d90*/  PLOP3.LUT P2, PT, PT, PT, UP1, 0x40, 0x0 ;  /* 0x000000000000781c */ /* 0x000fe20003f4e818 */
[----:B------:R-:W0:Y:S02]  /*0da0*/  MUFU.RCP R33, R33 ;  /* 0x0000002100217308 */ /* 0x000e240000001000 */
[----:B------:R-:W-:Y:S01]  /*0db0*/  @!P4 FMUL R34, R34, 16777216 ;  /* 0x4b8000002222c820 */ /* 0x000fe20000400000 */
[----:B------:R-:W-:Y:S01]  /*0dc0*/  STS.U16 [R31], R29 ;  /* 0x0000001d1f007388 */ /* 0x000fe20000000400 */
[----:B------:R-:W-:Y:S02]  /*0dd0*/  FSEL R17, R30, R17, P2 ;  /* 0x000000111e117208 */ /* 0x000fe40001000000 */
[----:B------:R-:W-:Y:S01]  /*0de0*/  PLOP3.LUT P2, PT, PT, PT, UP1, 0x80, 0x0 ;  /* 0x000000000000781c */ /* 0x000fe20003f4f018 */
[----:B------:R1:W-:Y:S04]  /*0df0*/  STS.U16 [R31+0x204], R35 ;  /* 0x000204231f007388 */ /* 0x0003e80000000400 */
[----:B------:R-:W-:Y:S01]  /*0e00*/  BAR.SYNC.DEFER_BLOCKING 0x0 ;  /* 0x0000000000007b1d */ /* 0x000fe20000010000 */
[----:B------:R-:W-:Y:S01]  /*0e10*/  IADD3 R10, P4, R10, 0x200, RZ ;  /* 0x000002000a0a7810 */ /* 0x000fe20007f9e0ff */
[----:B-1----:R-:W-:-:S04]  /*0e20*/  FMUL R31, R30, 0.25 ;  /* 0x3e8000001e1f7820 */ /* 0x002fc80000400000 */
[----:B------:R-:W-:Y:S01]  /*0e30*/  IMAD.X R15, RZ, RZ, R15, P4 ;  /* 0x000000ffff0f7224 */ /* 0x000fe200020e060f */
[----:B------:R-:W-:Y:S01]  /*0e40*/  FSEL R32, R31, R30, P0 ;  /* 0x0000001e1f207208 */ /* 0x000fe20000000000 */
[----:B0-----:R-:W-:Y:S01]  /*0e50*/  FFMA R31, R33, R34, R28 ;  /* 0x00000022211f7223 */ /* 0x001fe2000000001c */
[----:B------:R-:W-:-:S03]  /*0e60*/  FADD R33, R19, -R24 ;  /* 0x8000001813217221 */ /* 0x000fc60000000000 */
[----:B------:R-:W-:Y:S01]  /*0e70*/  @!P3 FMUL R32, R32, 16777216 ;  /* 0x4b8000002020b820 */ /* 0x000fe20000400000 */
[----:B------:R-:W-:Y:S01]  /*0e80*/  FMUL R30, R33, 0.25 ;  /* 0x3e800000211e7820 */ /* 0x000fe20000400000 */
[----:B------:R-:W-:Y:S02]  /*0e90*/  FADD R20, R20, -R31 ;  /* 0x8000001f14147221 */ /* 0x000fe40000000000 */
[----:B------:R-:W0:Y:S02]  /*0ea0*/  MUFU.RCP R35, R32 ;  /* 0x0000002000237308 */ /* 0x000e240000001000 */
[----:B------:R-:W-:Y:S01]  /*0eb0*/  FSEL R30, R30, R33, P0 ;  /* 0x000000211e1e7208 */ /* 0x000fe20000000000 */
[----:B------:R-:W1:Y:S01]  /*0ec0*/  LDS R29, [R7] ;  /* 0x00000000071d7984 */ /* 0x000e620000000800 */
[----:B------:R-:W-:-:S03]  /*0ed0*/  PLOP3.LUT P0, PT, PT, PT, UP1, 0x40, 0x0 ;  /* 0x000000000000781c */ /* 0x000fc60003f0e818 */
[----:B------:R-:W-:Y:S01]  /*0ee0*/  @!P3 FMUL R30, R30, 16777216 ;  /* 0x4b8000001e1eb820 */ /* 0x000fe20000400000 */
[----:B------:R-:W-:-:S03]  /*0ef0*/  PLOP3.LUT P3, PT, PT, PT, UP1, 0x80, 0x0 ;  /* 0x000000000000781c */ /* 0x000fc60003f6f018 */
[----:B0-----:R-:W-:-:S04]  /*0f00*/  FFMA R35, R35, R30, R24 ;  /* 0x0000001e23237223 */ /* 0x001fc80000000018 */
[----:B------:R-:W-:Y:S01]  /*0f10*/  FADD R19, R19, -R35 ;  /* 0x8000002313137221 */ /* 0x000fe20000000000 */
[----:B------:R-:W-:-:S05]  /*0f20*/  FSEL R24, R35, R24, P0 ;  /* 0x0000001823187208 */ /* 0x000fca0000000000 */
[----:B------:R-:W-:Y:S01]  /*0f30*/  @!P3 FFMA R16, R21, R20, R16 ;  /* 0x000000141510b223 */ /* 0x000fe20000000010 */
[----:B------:R-:W-:Y:S01]  /*0f40*/  PLOP3.LUT P0, PT, PT, PT, UP1, 0x40, 0x0 ;  /* 0x000000000000781c */ /* 0x000fe20003f0e818 */
[----:B------:R-:W-:Y:S01]  /*0f50*/  @!P2 FFMA R14, R33, R19, R14 ;  /* 0x00000013210ea223 */ /* 0x000fe2000000000e */
[----:B------:R-:W-:Y:S02]  /*0f60*/  IADD3 R12, P2, R12, 0x400, RZ ;  /* 0x000004000c0c7810 */ /* 0x000fe40007f5e0ff */
[----:B------:R-:W-:Y:S02]  /*0f70*/  FSEL R28, R31, R28, P0 ;  /* 0x0000001c1f1c7208 */ /* 0x000fe40000000000 */
[----:B------:R-:W-:Y:S01]  /*0f80*/  IADD3 R25, P0, R25, 0x200, RZ ;  /* 0x0000020019197810 */ /* 0x000fe20007f1e0ff */
[----:B------:R-:W-:Y:S01]  /*0f90*/  IMAD.X R23, RZ, RZ, R23, P2 ;  /* 0x000000ffff177224 */ /* 0x000fe200010e0617 */
[----:B------:R-:W-:-:S03]  /*0fa0*/  IADD3 R8, P3, R8, 0x200, RZ ;  /* 0x0000020008087810 */ /* 0x000fc60007f7e0ff */
[----:B------:R-:W-:Y:S02]  /*0fb0*/  IMAD.X R22, RZ, RZ, R22, P0 ;  /* 0x000000ffff167224 */ /* 0x000fe400000e0616 */
[----:B------:R-:W-:Y:S01]  /*0fc0*/  IMAD.X R13, RZ, RZ, R13, P3 ;  /* 0x000000ffff0d7224 */ /* 0x000fe200018e060d */
[----:B-1----:R0:W-:Y:S01]  /*0fd0*/  @!P1 STG.E [R26.64], R29 ;  /* 0x0000001d1a009986 */ /* 0x0021e2000c101908 */
[----:B------:R-:W-:Y:S05]  /*0fe0*/  @!P5 BRA `(.L_x_0) ;  /* 0xfffff8a00000d947 */ /* 0x000fea000383ffff */
[----:B------:R-:W1:Y:S01]  /*0ff0*/  SHFL.BFLY PT, R8, R17, 0x10, 0x1f ;  /* 0x0e001f0011087f89 */ /* 0x000e6200000e0000 */
[----:B------:R-:W-:Y:S01]  /*1000*/  IMAD.SHL.U32 R3, R3, 0x2, RZ ;  /* 0x0000000203037824 */ /* 0x000fe200078e00ff */
[----:B------:R-:W-:Y:S02]  /*1010*/  UMOV UR4, URZ ;  /* 0x0000003f00047c82 */ /* 0x000fe40008000000 */
[----:B0-----:R-:W0:Y:S01]  /*1020*/  SHFL.BFLY PT, R26, R9, 0x10, 0x1f ;  /* 0x0e001f00091a7f89 */ /* 0x001e2200000e0000 */
[----:B------:R-:W-:-:S03]  /*1030*/  UMOV UR5, URZ ;  /* 0x0000003f00057c82 */ /* 0x000fc60008000000 */
[----:B------:R-:W-:Y:S04]  /*1040*/  SHFL.BFLY PT, R31, R16, 0x10, 0x1f ;  /* 0x0e001f00101f7f89 */ /* 0x000fe800000e0000 */
[----:B------:R-:W2:Y:S04]  /*1050*/  SHFL.BFLY PT, R29, R24, 0x10, 0x1f ;  /* 0x0e001f00181d7f89 */ /* 0x000ea800000e0000 */
[----:B------:R-:W3:Y:S04]  /*1060*/  SHFL.BFLY PT, R27, R28, 0x10, 0x1f ;  /* 0x0e001f001c1b7f89 */ /* 0x000ee800000e0000 */
[----:B------:R-:W4:Y:S01]  /*1070*/  SHFL.BFLY PT, R15, R14, 0x10, 0x1f ;  /* 0x0e001f000e0f7f89 */ /* 0x000f2200000e0000 */
[----:B-1----:R-:W-:-:S03]  /*1080*/  FADD R10, R17, R8 ;  /* 0x00000008110a7221 */ /* 0x002fc60000000000 */
[----:B------:R-:W-:Y:S01]  /*1090*/  BAR.SYNC.DEFER_BLOCKING 0x0 ;  /* 0x0000000000007b1d */ /* 0x000fe20000010000 */
[C---:B------:R-:W-:Y:S01]  /*10a0*/  FMUL R21, R10.reuse, 0.25 ;  /* 0x3e8000000a157820 */ /* 0x040fe20000400000 */
[C---:B------:R-:W-:Y:S01]  /*10b0*/  FSETP.GEU.AND P6, PT, |R10|.reuse, 1.175494350822287508e-38, PT ;  /* 0x008000000a00780b */ /* 0x040fe20003fce200 */
[----:B0-----:R-:W-:Y:S01]  /*10c0*/  FADD R6, R9, R26 ;  /* 0x0000001a09067221 */ /* 0x001fe20000000000 */
[C---:B------:R-:W-:Y:S01]  /*10d0*/  FSETP.GT.AND P3, PT, |R10|.reuse, 8.50705917302346158658e+37, PT ;  /* 0x7e8000000a00780b */ /* 0x040fe20003f64200 */
[----:B------:R-:W-:Y:S02]  /*10e0*/  FADD R5, R10, R10 ;  /* 0x0000000a0a057221 */ /* 0x000fe40000000000 */
[C---:B------:R-:W-:Y:S01]  /*10f0*/  FMUL R19, R6.reuse, 0.25 ;  /* 0x3e80000006137820 */ /* 0x040fe20000400000 */
[----:B------:R-:W-:Y:S01]  /*1100*/  FSEL R18, R21, R10, P3 ;  /* 0x0000000a15127208 */ /* 0x000fe20001800000 */
[C---:B------:R-:W-:Y:S01]  /*1110*/  FMUL R20, R5.reuse, 0.25 ;  /* 0x3e80000005147820 */ /* 0x040fe20000400000 */
[----:B------:R-:W-:Y:S01]  /*1120*/  FSETP.GEU.AND P4, PT, |R6|, 1.175494350822287508e-38, PT ;  /* 0x008000000600780b */ /* 0x000fe20003f8e200 */
[----:B--2---:R-:W-:Y:S01]  /*1130*/  FADD R29, -R24, R29 ;  /* 0x0000001d181d7221 */ /* 0x004fe20000000100 */
[C---:B------:R-:W-:Y:S01]  /*1140*/  FSETP.GEU.AND P2, PT, |R5|.reuse, 1.175494350822287508e-38, PT ;  /* 0x008000000500780b */ /* 0x040fe20003f4e200 */
[----:B---3--:R-:W-:Y:S01]  /*1150*/  FADD R27, -R28, R27 ;  /* 0x0000001b1c1b7221 */ /* 0x008fe20000000100 */
[----:B------:R-:W-:Y:S01]  /*1160*/  FSETP.GT.AND P0, PT, |R6|, 8.50705917302346158658e+37, PT ;  /* 0x7e8000000600780b */ /* 0x000fe20003f04200 */
[----:B------:R-:W-:Y:S01]  /*1170*/  @!P6 FMUL R18, R18, 16777216 ;  /* 0x4b8000001212e820 */ /* 0x000fe20000400000 */
[----:B------:R-:W-:Y:S01]  /*1180*/  FSETP.GT.AND P5, PT, |R5|, 8.50705917302346158658e+37, PT ;  /* 0x7e8000000500780b */ /* 0x000fe20003fa4200 */
[----:B------:R-:W-:Y:S01]  /*1190*/  @P3 FMUL R8, R8, 0.25 ;  /* 0x3e80000008083820 */ /* 0x000fe20000400000 */
[----:B------:R-:W-:Y:S01]  /*11a0*/  FSEL R23, R19, R6, P0 ;  /* 0x0000000613177208 */ /* 0x000fe20000000000 */
[----:B------:R0:W1:Y:S01]  /*11b0*/  MUFU.RCP R25, R18 ;  /* 0x0000001200197308 */ /* 0x0000620000001000 */
[----:B------:R-:W-:Y:S01]  /*11c0*/  FSEL R32, R20, R5, P5 ;  /* 0x0000000514207208 */ /* 0x000fe20002800000 */
[----:B------:R-:W-:Y:S01]  /*11d0*/  @!P6 FMUL R8, R8, 16777216 ;  /* 0x4b8000000808e820 */ /* 0x000fe20000400000 */
[----:B------:R-:W-:Y:S01]  /*11e0*/  FSETP.NEU.AND P3, PT, R10, RZ, PT ;  /* 0x000000ff0a00720b */ /* 0x000fe20003f6d000 */
[----:B------:R-:W-:Y:S01]  /*11f0*/  @!P4 FMUL R23, R23, 16777216 ;  /* 0x4b8000001717c820 */ /* 0x000fe20000400000 */
[----:B------:R-:W-:Y:S01]  /*1200*/  FMUL R30, R29, R29 ;  /* 0x0000001d1d1e7220 */ /* 0x000fe20000400000 */
[----:B------:R-:W-:Y:S01]  /*1210*/  @!P2 FMUL R32, R32, 16777216 ;  /* 0x4b8000002020a820 */ /* 0x000fe20000400000 */
[----:B------:R-:W-:Y:S01]  /*1220*/  FSEL R21, R21, R10, P5 ;  /* 0x0000000a15157208 */ /* 0x000fe20002800000 */
[----:B------:R-:W-:Y:S01]  /*1230*/  @P0 FMUL R26, R26, 0.25 ;  /* 0x3e8000001a1a0820 */ /* 0x000fe20000400000 */
[----:B0-----:R-:W-:Y:S01]  /*1240*/  FADD R18, R16, R31 ;  /* 0x0000001f10127221 */ /* 0x001fe20000000000 */
[----:B------:R-:W0:Y:S01]  /*1250*/  MUFU.RCP R23, R23 ;  /* 0x0000001700177308 */ /* 0x000e220000001000 */
[----:B----4-:R-:W-:Y:S01]  /*1260*/  FADD R22, R14, R15 ;  /* 0x0000000f0e167221 */ /* 0x010fe20000000000 */
[----:B------:R-:W-:Y:S01]  /*1270*/  FMUL R15, R17, R30 ;  /* 0x0000001e110f7220 */ /* 0x000fe20000400000 */
[----:B------:R-:W-:Y:S01]  /*1280*/  FMUL R30, R27, R27 ;  /* 0x0000001b1b1e7220 */ /* 0x000fe20000400000 */
[----:B------:R-:W-:Y:S01]  /*1290*/  @!P4 FMUL R26, R26, 16777216 ;  /* 0x4b8000001a1ac820 */ /* 0x000fe20000400000 */
[----:B------:R-:W-:Y:S01]  /*12a0*/  @!P2 FMUL R21, R21, 16777216 ;  /* 0x4b8000001515a820 */ /* 0x000fe20000400000 */
[----:B-1----:R-:W-:Y:S01]  /*12b0*/  FMUL R16, R25, R8 ;  /* 0x0000000819107220 */ /* 0x002fe20000400000 */
[C---:B------:R-:W-:Y:S01]  /*12c0*/  FADD R8, R6.reuse, R6 ;  /* 0x0000000606087221 */ /* 0x040fe20000000000 */
[----:B------:R-:W1:Y:S01]  /*12d0*/  MUFU.RCP R32, R32 ;  /* 0x0000002000207308 */ /* 0x000e620000001000 */
[----:B------:R-:W-:Y:S01]  /*12e0*/  FMUL R25, R9, R30 ;  /* 0x0000001e09197220 */ /* 0x000fe20000400000 */
[----:B------:R-:W-:Y:S01]  /*12f0*/  FSETP.NEU.AND P2, PT, R6, RZ, PT ;  /* 0x000000ff0600720b */ /* 0x000fe20003f4d000 */
[C---:B------:R-:W-:Y:S01]  /*1300*/  FMUL R17, R8.reuse, 0.25 ;  /* 0x3e80000008117820 */ /* 0x040fe20000400000 */
[----:B------:R-:W-:Y:S01]  /*1310*/  FSETP.GEU.AND P0, PT, |R8|, 1.175494350822287508e-38, PT ;  /* 0x008000000800780b */ /* 0x000fe20003f0e200 */
[----:B------:R-:W-:Y:S01]  /*1320*/  FADD R9, R5, R5 ;  /* 0x0000000505097221 */ /* 0x000fe20000000000 */
[----:B------:R-:W-:-:S02]  /*1330*/  FSEL R31, R16, RZ, P3 ;  /* 0x000000ff101f7208 */ /* 0x000fc40001800000 */
[----:B------:R-:W-:Y:S01]  /*1340*/  FSETP.GT.AND P5, PT, |R8|, 8.50705917302346158658e+37, PT ;  /* 0x7e8000000800780b */ /* 0x000fe20003fa4200 */
[----:B0-----:R-:W-:Y:S01]  /*1350*/  FMUL R26, R23, R26 ;  /* 0x0000001a171a7220 */ /* 0x001fe20000400000 */
[----:B------:R-:W-:Y:S01]  /*1360*/  FMUL R16, R9, 0.25 ;  /* 0x3e80000009107820 */ /* 0x000fe20000400000 */
[----:B------:R-:W-:Y:S01]  /*1370*/  FFMA R24, R29, R31, R24 ;  /* 0x0000001f1d187223 */ /* 0x000fe20000000018 */
[----:B------:R-:W-:Y:S01]  /*1380*/  FSEL R30, R17, R8, P5 ;  /* 0x00000008111e7208 */ /* 0x000fe20002800000 */
[----:B------:R-:W-:Y:S01]  /*1390*/  FFMA R22, R31, R15, R22 ;  /* 0x0000000f1f167223 */ /* 0x000fe20000000016 */
[----:B------:R-:W-:Y:S01]  /*13a0*/  FSEL R29, R26, RZ, P2 ;  /* 0x000000ff1a1d7208 */ /* 0x000fe20001000000 */
[----:B------:R-:W-:Y:S01]  /*13b0*/  FADD R15, R8, R8 ;  /* 0x00000008080f7221 */ /* 0x000fe20000000000 */
[----:B-1----:R-:W-:Y:S01]  /*13c0*/  FMUL R23, R32, R21 ;  /* 0x0000001520177220 */ /* 0x002fe20000400000 */
[----:B------:R-:W-:Y:S01]  /*13d0*/  @!P0 FMUL R30, R30, 16777216 ;  /* 0x4b8000001e1e8820 */ /* 0x000fe20000400000 */
[----:B------:R-:W0:Y:S01]  /*13e0*/  SHFL.BFLY PT, R21, R24, 0x8, 0x1f ;  /* 0x0d001f0018157f89 */ /* 0x000e2200000e0000 */
[----:B------:R-:W-:Y:S01]  /*13f0*/  FFMA R28, R27, R29, R28 ;  /* 0x0000001d1b1c7223 */ /* 0x000fe2000000001c */
[----:B------:R-:W-:Y:S01]  /*1400*/  FSEL R33, R19, R6, P5 ;  /* 0x0000000613217208 */ /* 0x000fe20002800000 */
[----:B------:R-:W1:Y:S01]  /*1410*/  MUFU.RCP R26, R30 ;  /* 0x0000001e001a7308 */ /* 0x000e620000001000 */
[----:B------:R-:W2:Y:S01]  /*1420*/  SHFL.BFLY PT, R31, R22, 0x8, 0x1f ;  /* 0x0d001f00161f7f89 */ /* 0x000ea200000e0000 */
[----:B------:R-:W-:Y:S01]  /*1430*/  FFMA R19, R29, R25, R18 ;  /* 0x000000191d137223 */ /* 0x000fe20000000012 */
[----:B------:R-:W-:Y:S01]  /*1440*/  FSETP.NEU.AND P5, PT, R5, RZ, PT ;  /* 0x000000ff0500720b */ /* 0x000fe20003fad000 */
[----:B------:R-:W-:Y:S01]  /*1450*/  @!P0 FMUL R33, R33, 16777216 ;  /* 0x4b80000021218820 */ /* 0x000fe20000400000 */
[----:B------:R-:W3:Y:S01]  /*1460*/  SHFL.BFLY PT, R27, R28, 0x8, 0x1f ;  /* 0x0d001f001c1b7f89 */ /* 0x000ee200000e0000 */
[----:B------:R-:W-:Y:S01]  /*1470*/  FSETP.GEU.AND P2, PT, |R9|, 1.175494350822287508e-38, PT ;  /* 0x008000000900780b */ /* 0x000fe20003f4e200 */
[----:B------:R-:W-:Y:S01]  /*1480*/  FMUL R18, R15, 0.25 ;  /* 0x3e8000000f127820 */ /* 0x000fe20000400000 */
[----:B------:R-:W-:-:S02]  /*1490*/  FSEL R23, R23, RZ, P5 ;  /* 0x000000ff17177208 */ /* 0x000fc40002800000 */
[----:B------:R-:W-:Y:S02]  /*14a0*/  FSETP.GT.AND P4, PT, |R9|, 8.50705917302346158658e+37, PT ;  /* 0x7e8000000900780b */ /* 0x000fe40003f84200 */
[C---:B------:R-:W-:Y:S02]  /*14b0*/  FSETP.GEU.AND P3, PT, |R15|.reuse, 1.175494350822287508e-38, PT ;  /* 0x008000000f00780b */ /* 0x040fe40003f6e200 */
[----:B------:R-:W-:Y:S01]  /*14c0*/  FSEL R29, R16, R9, P4 ;  /* 0x00000009101d7208 */ /* 0x000fe20002000000 */
[----:B-1----:R-:W-:Y:S01]  /*14d0*/  FMUL R25, R26, R33 ;  /* 0x000000211a197220 */ /* 0x002fe20000400000 */
[----:B------:R-:W-:Y:S01]  /*14e0*/  FSETP.GT.AND P0, PT, |R15|, 8.50705917302346158658e+37, PT ;  /* 0x7e8000000f00780b */ /* 0x000fe20003f04200 */
[----:B------:R-:W1:Y:S02]  /*14f0*/  SHFL.BFLY PT, R26, R19, 0x8, 0x1f ;  /* 0x0d001f00131a7f89 */ /* 0x000e6400000e0000 */
[----:B------:R-:W-:Y:S01]  /*1500*/  @!P2 FMUL R29, R29, 16777216 ;  /* 0x4b8000001d1da820 */ /* 0x000fe20000400000 */
[----:B------:R-:W-:Y:S01]  /*1510*/  FSEL R20, R20, R5, P4 ;  /* 0x0000000514147208 */ /* 0x000fe20002000000 */
[----:B0-----:R-:W-:Y:S01]  /*1520*/  FADD R21, -R24, R21 ;  /* 0x0000001518157221 */ /* 0x001fe20000000100 */
[----:B------:R-:W-:-:S02]  /*1530*/  FSEL R30, R18, R15, P0 ;  /* 0x0000000f121e7208 */ /* 0x000fc40000000000 */
[----:B------:R-:W-:Y:S01]  /*1540*/  FSEL R17, R17, R8, P0 ;  /* 0x0000000811117208 */ /* 0x000fe20000000000 */
[C---:B------:R-:W-:Y:S01]  /*1550*/  FFMA R24, R21.reuse, R23, R24 ;  /* 0x0000001715187223 */ /* 0x040fe20000000018 */
[----:B------:R-:W-:Y:S01]  /*1560*/  FMUL R21, R21, R21 ;  /* 0x0000001515157220 */ /* 0x000fe20000400000 */
[----:B--2---:R-:W-:Y:S01]  /*1570*/  FADD R22, R22, R31 ;  /* 0x0000001f16167221 */ /* 0x004fe20000000000 */
[----:B------:R-:W-:Y:S01]  /*1580*/  FSETP.NEU.AND P0, PT, R8, RZ, PT ;  /* 0x000000ff0800720b */ /* 0x000fe20003f0d000 */
[----:B---3--:R-:W-:Y:S01]  /*1590*/  FADD R27, -R28, R27 ;  /* 0x0000001b1c1b7221 */ /* 0x008fe20000000100 */
[----:B------:R-:W-:Y:S01]  /*15a0*/  FMUL R10, R10, R21 ;  /* 0x000000150a0a7220 */ /* 0x000fe20000400000 */
[----:B------:R-:W0:Y:S01]  /*15b0*/  MUFU.RCP R29, R29 ;  /* 0x0000001d001d7308 */ /* 0x000e220000001000 */
[----:B------:R-:W2:Y:S01]  /*15c0*/  SHFL.BFLY PT, R21, R24, 0x4, 0x1f ;  /* 0x0c801f0018157f89 */ /* 0x000ea200000e0000 */
[----:B------:R-:W-:Y:S01]  /*15d0*/  FMUL R31, R27, R27 ;  /* 0x0000001b1b1f7220 */ /* 0x000fe20000400000 */
[----:B------:R-:W-:Y:S01]  /*15e0*/  FFMA R10, R23, R10, R22 ;  /* 0x0000000a170a7223 */ /* 0x000fe20000000016 */
[----:B------:R-:W-:Y:S01]  /*15f0*/  @!P3 FMUL R30, R30, 16777216 ;  /* 0x4b8000001e1eb820 */ /* 0x000fe20000400000 */
[----:B------:R-:W-:Y:S01]  /*1600*/  FSEL R25, R25, RZ, P0 ;  /* 0x000000ff19197208 */ /* 0x000fe20000000000 */
[----:B------:R-:W-:Y:S01]  /*1610*/  FMUL R31, R6, R31 ;  /* 0x0000001f061f7220 */ /* 0x000fe20000400000 */
[----:B------:R-:W-:Y:S01]  /*1620*/  FADD R6, R9, R9 ;  /* 0x0000000909067221 */ /* 0x000fe20000000000 */
[----:B------:R-:W3:Y:S01]  /*1630*/  SHFL.BFLY PT, R23, R10, 0x4, 0x1f ;  /* 0x0c801f000a177f89 */ /* 0x000ee200000e0000 */
[----:B------:R-:W-:Y:S01]  /*1640*/  @!P2 FMUL R20, R20, 16777216 ;  /* 0x4b8000001414a820 */ /* 0x000fe20000400000 */
[----:B------:R-:W-:Y:S01]  /*1650*/  FFMA R28, R27, R25, R28 ;  /* 0x000000191b1c7223 */ /* 0x000fe2000000001c */
[----:B-1----:R-:W-:Y:S01]  /*1660*/  FADD R22, R19, R26 ;  /* 0x0000001a13167221 */ /* 0x002fe20000000000 */
[----:B------:R-:W1:Y:S01]  /*1670*/  MUFU.RCP R30, R30 ;  /* 0x0000001e001e7308 */ /* 0x000e620000001000 */
[C---:B------:R-:W-:Y:S01]  /*1680*/  FSETP.GEU.AND P4, PT, |R6|.reuse, 1.175494350822287508e-38, PT ;  /* 0x008000000600780b */ /* 0x040fe20003f8e200 */
[C---:B------:R-:W-:Y:S01]  /*1690*/  FMUL R19, R6.reuse, 0.25 ;  /* 0x3e80000006137820 */ /* 0x040fe20000400000 */
[----:B------:R-:W-:Y:S01]  /*16a0*/  FFMA R22, R25, R31, R22 ;  /* 0x0000001f19167223 */ /* 0x000fe20000000016 */
[----:B------:R-:W-:Y:S01]  /*16b0*/  FSETP.GT.AND P2, PT, |R6|, 8.50705917302346158658e+37, PT ;  /* 0x7e8000000600780b */ /* 0x000fe20003f44200 */
[----:B------:R-:W4:Y:S01]  /*16c0*/  SHFL.BFLY PT, R25, R28, 0x4, 0x1f ;  /* 0x0c801f001c197f89 */ /* 0x000f2200000e0000 */
[----:B0-----:R-:W-:Y:S01]  /*16d0*/  FMUL R29, R29, R20 ;  /* 0x000000141d1d7220 */ /* 0x001fe20000400000 */
[----:B------:R-:W-:Y:S01]  /*16e0*/  @!P3 FMUL R17, R17, 16777216 ;  /* 0x4b8000001111b820 */ /* 0x000fe20000400000 */
[----:B------:R-:W-:-:S02]  /*16f0*/  FSETP.NEU.AND P3, PT, R9, RZ, PT ;  /* 0x000000ff0900720b */ /* 0x000fc40003f6d000 */
[----:B------:R-:W-:Y:S02]  /*1700*/  FSEL R31, R19, R6, P2 ;  /* 0x00000006131f7208 */ /* 0x000fe40001000000 */
[----:B------:R-:W-:Y:S01]  /*1710*/  FSEL R29, R29, RZ, P3 ;  /* 0x000000ff1d1d7208 */ /* 0x000fe20001800000 */
[----:B--2---:R-:W-:Y:S01]  /*1720*/  FADD R27, -R24, R21 ;  /* 0x00000015181b7221 */ /* 0x004fe20000000100 */
[----:B------:R-:W-:Y:S01]  /*1730*/  FSETP.NEU.AND P5, PT, R15, RZ, PT ;  /* 0x000000ff0f00720b */ /* 0x000fe20003fad000 */
[----:B------:R-:W0:Y:S01]  /*1740*/  SHFL.BFLY PT, R21, R22, 0x4, 0x1f ;  /* 0x0c801f0016157f89 */ /* 0x000e2200000e0000 */
[----:B------:R-:W-:Y:S01]  /*1750*/  @!P4 FMUL R31, R31, 16777216 ;  /* 0x4b8000001f1fc820 */ /* 0x000fe20000400000 */
[----:B-1----:R-:W-:Y:S01]  /*1760*/  FMUL R26, R30, R17 ;  /* 0x000000111e1a7220 */ /* 0x002fe20000400000 */
[----:B------:R-:W-:Y:S01]  /*1770*/  FADD R17, R15, R15 ;  /* 0x0000000f0f117221 */ /* 0x000fe20000000000 */
[C---:B------:R-:W-:Y:S01]  /*1780*/  FFMA R24, R27.reuse, R29, R24 ;  /* 0x0000001d1b187223 */ /* 0x040fe20000000018 */
[----:B------:R-:W-:Y:S01]  /*1790*/  FMUL R30, R27, R27 ;  /* 0x0000001b1b1e7220 */ /* 0x000fe20000400000 */
[----:B---3--:R-:W-:Y:S01]  /*17a0*/  FADD R10, R10, R23 ;  /* 0x000000170a0a7221 */ /* 0x008fe20000000000 */
[----:B------:R1:W2:Y:S01]  /*17b0*/  MUFU.RCP R27, R31 ;  /* 0x0000001f001b7308 */ /* 0x0002a20000001000 */
[----:B------:R-:W-:Y:S01]  /*17c0*/  FSETP.GEU.AND P0, PT, |R17|, 1.175494350822287508e-38, PT ;  /* 0x008000001100780b */ /* 0x000fe20003f0e200 */
[----:B------:R-:W-:Y:S01]  /*17d0*/  FMUL R5, R5, R30 ;  /* 0x0000001e05057220 */ /* 0x000fe20000400000 */
[----:B------:R-:W3:Y:S01]  /*17e0*/  SHFL.BFLY PT, R23, R24, 0x2, 0x1f ;  /* 0x0c401f0018177f89 */ /* 0x000ee200000e0000 */
[C---:B------:R-:W-:Y:S01]  /*17f0*/  FMUL R20, R17.reuse, 0.25 ;  /* 0x3e80000011147820 */ /* 0x040fe20000400000 */
[----:B------:R-:W-:Y:S01]  /*1800*/  FSETP.GT.AND P3, PT, |R17|, 8.50705917302346158658e+37, PT ;  /* 0x7e8000001100780b */ /* 0x000fe20003f64200 */
[----:B------:R-:W-:Y:S01]  /*1810*/  FFMA R5, R29, R5, R10 ;  /* 0x000000051d057223 */ /* 0x000fe2000000000a */
[----:B------:R-:W-:Y:S01]  /*1820*/  FSEL R16, R16, R9, P2 ;  /* 0x0000000910107208 */ /* 0x000fe20001000000 */
[----:B----4-:R-:W-:Y:S01]  /*1830*/  FADD R33, -R28, R25 ;  /* 0x000000191c217221 */ /* 0x010fe20000000100 */
[----:B------:R-:W-:-:S02]  /*1840*/  FSEL R29, R26, RZ, P5 ;  /* 0x000000ff1a1d7208 */ /* 0x000fc40002800000 */
[----:B------:R-:W-:Y:S01]  /*1850*/  FSEL R30, R20, R17, P3 ;  /* 0x00000011141e7208 */ /* 0x000fe20001800000 */
[----:B------:R-:W-:Y:S01]  /*1860*/  @!P4 FMUL R16, R16, 16777216 ;  /* 0x4b8000001010c820 */ /* 0x000fe20000400000 */
[----:B------:R-:W4:Y:S01]  /*1870*/  SHFL.BFLY PT, R10, R5, 0x2, 0x1f ;  /* 0x0c401f00050a7f89 */ /* 0x000f2200000e0000 */
[C---:B------:R-:W-:Y:S01]  /*1880*/  FFMA R28, R33.reuse, R29, R28 ;  /* 0x0000001d211c7223 */ /* 0x040fe2000000001c */
[----:B-1----:R-:W-:Y:S01]  /*1890*/  FMUL R31, R33, R33 ;  /* 0x00000021211f7220 */ /* 0x002fe20000400000 */
[----:B------:R-:W-:Y:S01]  /*18a0*/  @!P0 FMUL R30, R30, 16777216 ;  /* 0x4b8000001e1e8820 */ /* 0x000fe20000400000 */
[----:B--2---:R-:W-:Y:S01]  /*18b0*/  FMUL R27, R27, R16 ;  /* 0x000000101b1b7220 */ /* 0x004fe20000400000 */
[----:B0-----:R-:W-:Y:S01]  /*18c0*/  FADD R16, R22, R21 ;  /* 0x0000001516107221 */ /* 0x001fe20000000000 */
[----:B------:R-:W-:Y:S01]  /*18d0*/  FMUL R31, R8, R31 ;  /* 0x0000001f081f7220 */ /* 0x000fe20000400000 */
[----:B------:R-:W0:Y:S01]  /*18e0*/  SHFL.BFLY PT, R21, R28, 0x2, 0x1f ;  /* 0x0c401f001c157f89 */ /* 0x000e2200000e0000 */
[----:B------:R-:W1:Y:S01]  /*18f0*/  MUFU.RCP R25, R30 ;  /* 0x0000001e00197308 */ /* 0x000e620000001000 */
[----:B------:R-:W-:Y:S01]  /*1900*/  FSETP.NEU.AND P2, PT, R6, RZ, PT ;  /* 0x000000ff0600720b */ /* 0x000fe20003f4d000 */
[----:B------:R-:W-:Y:S01]  /*1910*/  FFMA R16, R29, R31, R16 ;  /* 0x0000001f1d107223 */ /* 0x000fe20000000010 */
[----:B------:R-:W-:Y:S01]  /*1920*/  FSEL R22, R18, R15, P3 ;  /* 0x0000000f12167208 */ /* 0x000fe20001800000 */
[----:B------:R-:W-:Y:S01]  /*1930*/  FADD R8, R6, R6 ;  /* 0x0000000606087221 */ /* 0x000fe20000000000 */
[----:B------:R-:W-:Y:S01]  /*1940*/  FSEL R18, R27, RZ, P2 ;  /* 0x000000ff1b127208 */ /* 0x000fe20001000000 */
[----:B---3--:R-:W-:Y:S01]  /*1950*/  FADD R27, -R24, R23 ;  /* 0x00000017181b7221 */ /* 0x008fe20000000100 */
[----:B------:R-:W-:Y:S01]  /*1960*/  FSETP.NEU.AND P2, PT, R17, RZ, PT ;  /* 0x000000ff1100720b */ /* 0x000fe20003f4d000 */
[----:B------:R-:W2:Y:S01]  /*1970*/  SHFL.BFLY PT, R23, R16, 0x2, 0x1f ;  /* 0x0c401f0010177f89 */ /* 0x000ea200000e0000 */
[----:B------:R-:W-:Y:S01]  /*1980*/  @!P0 FMUL R22, R22, 16777216 ;  /* 0x4b80000016168820 */ /* 0x000fe20000400000 */
[----:B------:R-:W-:Y:S01]  /*1990*/  FFMA R24, R27, R18, R24 ;  /* 0x000000121b187223 */ /* 0x000fe20000000018 */
[----:B------:R-:W-:-:S02]  /*19a0*/  FSETP.GEU.AND P0, PT, |R8|, 1.175494350822287508e-38, PT ;  /* 0x008000000800780b */ /* 0x000fc40003f0e200 */
[C---:B------:R-:W-:Y:S01]  /*19b0*/  FSETP.GT.AND P4, PT, |R8|.reuse, 8.50705917302346158658e+37, PT ;  /* 0x7e8000000800780b */ /* 0x040fe20003f84200 */
[----:B-1----:R-:W-:Y:S01]  /*19c0*/  FMUL R26, R25, R22 ;  /* 0x00000016191a7220 */ /* 0x002fe20000400000 */
[----:B------:R-:W-:Y:S01]  /*19d0*/  FMUL R22, R27, R27 ;  /* 0x0000001b1b167220 */ /* 0x000fe20000400000 */
[----:B----4-:R-:W-:Y:S01]  /*19e0*/  FADD R25, R5, R10 ;  /* 0x0000000a05197221 */ /* 0x010fe20000000000 */
[----:B------:R-:W-:Y:S01]  /*19f0*/  FADD R5, R17, R17 ;  /* 0x0000001111057221 */ /* 0x000fe20000000000 */
[----:B------:R-:W-:Y:S01]  /*1a00*/  FMUL R27, R8, 0.25 ;  /* 0x3e800000081b7820 */ /* 0x000fe20000400000 */
[----:B------:R-:W-:Y:S01]  /*1a10*/  FMUL R9, R9, R22 ;  /* 0x0000001609097220 */ /* 0x000fe20000400000 */
[----:B------:R-:W-:Y:S01]  /*1a20*/  FSEL R26, R26, RZ, P2 ;  /* 0x000000ff1a1a7208 */ /* 0x000fe20001000000 */
[----:B0-----:R-:W-:Y:S01]  /*1a30*/  FADD R21, -R28, R21 ;  /* 0x000000151c157221 */ /* 0x001fe20000000100 */
[C---:B------:R-:W-:Y:S01]  /*1a40*/  FSETP.GEU.AND P3, PT, |R5|.reuse, 1.175494350822287508e-38, PT ;  /* 0x008000000500780b */ /* 0x040fe20003f6e200 */
[----:B------:R-:W-:Y:S01]  /*1a50*/  FFMA R9, R18, R9, R25 ;  /* 0x0000000912097223 */ /* 0x000fe20000000019 */
[C---:B------:R-:W-:Y:S01]  /*1a60*/  FMUL R18, R5.reuse, 0.25 ;  /* 0x3e80000005127820 */ /* 0x040fe20000400000 */
[----:B------:R-:W-:Y:S01]  /*1a70*/  FSETP.GT.AND P5, PT, |R5|, 8.50705917302346158658e+37, PT ;  /* 0x7e8000000500780b */ /* 0x000fe20003fa4200 */
[C---:B------:R-:W-:Y:S01]  /*1a80*/  FFMA R28, R21.reuse, R26, R28 ;  /* 0x0000001a151c7223 */ /* 0x040fe2000000001c */
[----:B------:R-:W-:Y:S01]  /*1a90*/  FMUL R10, R21, R21 ;  /* 0x00000015150a7220 */ /* 0x000fe20000400000 */
[----:B------:R-:W-:Y:S01]  /*1aa0*/  FSEL R27, R27, R8, P4 ;  /* 0x000000081b1b7208 */ /* 0x000fe20002000000 */
[----:B------:R-:W0:Y:S01]  /*1ab0*/  SHFL.BFLY PT, R21, R24, 0x1, 0x1f ;  /* 0x0c201f0018157f89 */ /* 0x000e2200000e0000 */
[----:B------:R-:W-:Y:S01]  /*1ac0*/  FSEL R29, R18, R5, P5 ;  /* 0x00000005121d7208 */ /* 0x000fe20002800000 */
[----:B--2---:R-:W-:Y:S01]  /*1ad0*/  FADD R25, R16, R23 ;  /* 0x0000001710197221 */ /* 0x004fe20000000000 */
[----:B------:R-:W-:Y:S01]  /*1ae0*/  FMUL R10, R15, R10 ;  /* 0x0000000a0f0a7220 */ /* 0x000fe20000400000 */
[----:B------:R-:W1:Y:S01]  /*1af0*/  SHFL.BFLY PT, R23, R28, 0x1, 0x1f ;  /* 0x0c201f001c177f89 */ /* 0x000e6200000e0000 */
[----:B------:R-:W-:Y:S01]  /*1b00*/  @!P0 FMUL R27, R27, 16777216 ;  /* 0x4b8000001b1b8820 */ /* 0x000fe20000400000 */
[----:B------:R-:W-:Y:S01]  /*1b10*/  @!P3 FMUL R29, R29, 16777216 ;  /* 0x4b8000001d1db820 */ /* 0x000fe20000400000 */
[----:B------:R-:W-:Y:S01]  /*1b20*/  FFMA R10, R26, R10, R25 ;  /* 0x0000000a1a0a7223 */ /* 0x000fe20000000019 */
[----:B------:R-:W2:Y:S01]  /*1b30*/  SHFL.BFLY PT, R18, R9, 0x1, 0x1f ;  /* 0x0c201f0009127f89 */ /* 0x000ea200000e0000 */
[----:B------:R-:W-:-:S02]  /*1b40*/  FSEL R20, R20, R17, P5 ;  /* 0x0000001114147208 */ /* 0x000fc40002800000 */
[----:B------:R-:W3:Y:S01]  /*1b50*/  MUFU.RCP R27, R27 ;  /* 0x0000001b001b7308 */ /* 0x000ee20000001000 */
[----:B------:R-:W4:Y:S01]  /*1b60*/  SHFL.BFLY PT, R15, R10, 0x1, 0x1f ;  /* 0x0c201f000a0f7f89 */ /* 0x000f2200000e0000 */
[----:B------:R-:W-:Y:S01]  /*1b70*/  FSEL R22, R19, R6, P4 ;  /* 0x0000000613167208 */ /* 0x000fe20002000000 */
[----:B------:R-:W-:Y:S01]  /*1b80*/  @!P3 FMUL R20, R20, 16777216 ;  /* 0x4b8000001414b820 */ /* 0x000fe20000400000 */
[----:B------:R-:W-:Y:S02]  /*1b90*/  FSETP.NEU.AND P4, PT, R8, RZ, PT ;  /* 0x000000ff0800720b */ /* 0x000fe40003f8d000 */
[----:B------:R-:W-:Y:S01]  /*1ba0*/  LOP3.LUT P2, RZ, R0, 0x1f, RZ, 0xc0, !PT ;  /* 0x0000001f00ff7812 */ /* 0x000fe2000784c0ff */
[----:B------:R-:W-:Y:S01]  /*1bb0*/  @!P0 FMUL R22, R22, 16777216 ;  /* 0x4b80000016168820 */ /* 0x000fe20000400000 */
[----:B------:R-:W5:Y:S01]  /*1bc0*/  MUFU.RCP R29, R29 ;  /* 0x0000001d001d7308 */ /* 0x000f620000001000 */
[----:B------:R-:W-:Y:S02]  /*1bd0*/  FSETP.NEU.AND P0, PT, R5, RZ, PT ;  /* 0x000000ff0500720b */ /* 0x000fe40003f0d000 */
[----:B------:R-:W-:Y:S01]  /*1be0*/  SHF.R.U32.HI R16, RZ, 0x3, R0 ;  /* 0x00000003ff107819 */ /* 0x000fe20000011600 */
[----:B0-----:R-:W-:Y:S01]  /*1bf0*/  FADD R21, -R24, R21 ;  /* 0x0000001518157221 */ /* 0x001fe20000000100 */
[----:B------:R-:W-:Y:S01]  /*1c00*/  ISETP.GE.AND P3, PT, R0, 0x10, PT ;  /* 0x000000100000780c */ /* 0x000fe20003f66270 */
[----:B---3--:R-:W-:-:S02]  /*1c10*/  FMUL R27, R27, R22 ;  /* 0x000000161b1b7220 */ /* 0x008fc40000400000 */
[----:B------:R-:W-:Y:S01]  /*1c20*/  FMUL R19, R21, R21 ;  /* 0x0000001515137220 */ /* 0x000fe20000400000 */
[----:B-1----:R-:W-:Y:S01]  /*1c30*/  FADD R23, -R28, R23 ;  /* 0x000000171c177221 */ /* 0x002fe20000000100 */
[----:B------:R-:W-:Y:S01]  /*1c40*/  LOP3.LUT R16, R16, 0x1c, RZ, 0xc0, !PT ;  /* 0x0000001c10107812 */ /* 0x000fe200078ec0ff */
[----:B------:R-:W-:Y:S01]  /*1c50*/  IMAD.MOV.U32 R22, RZ, RZ, 0x7f800000 ;  /* 0x7f800000ff167424 */ /* 0x000fe200078e00ff */
[----:B------:R-:W-:Y:S01]  /*1c60*/  FMUL R19, R6, R19 ;  /* 0x0000001306137220 */ /* 0x000fe20000400000 */
[----:B------:R-:W-:Y:S01]  /*1c70*/  FMUL R6, R23, R23 ;  /* 0x0000001717067220 */ /* 0x000fe20000400000 */
[----:B------:R-:W-:Y:S01]  /*1c80*/  FSEL R27, R27, RZ, P4 ;  /* 0x000000ff1b1b7208 */ /* 0x000fe20002000000 */
[----:B-----5:R-:W-:Y:S01]  /*1c90*/  FMUL R29, R29, R20 ;  /* 0x000000141d1d7220 */ /* 0x020fe20000400000 */
[----:B--2---:R-:W-:Y:S01]  /*1ca0*/  FADD R18, R9, R18 ;  /* 0x0000001209127221 */ /* 0x004fe20000000000 */
[----:B----4-:R-:W-:Y:S01]  /*1cb0*/  FADD R10, R10, R15 ;  /* 0x0000000f0a0a7221 */ /* 0x010fe20000000000 */
[----:B------:R-:W-:Y:S01]  /*1cc0*/  FMUL R6, R17, R6 ;  /* 0x0000000611067220 */ /* 0x000fe20000400000 */
[----:B------:R-:W-:Y:S01]  /*1cd0*/  FFMA R21, R21, R27, R24 ;  /* 0x0000001b15157223 */ /* 0x000fe20000000018 */
[----:B------:R-:W-:Y:S01]  /*1ce0*/  FSEL R29, R29, RZ, P0 ;  /* 0x000000ff1d1d7208 */ /* 0x000fe20000000000 */
[----:B------:R-:W-:Y:S01]  /*1cf0*/  FFMA R19, R27, R19, R18 ;  /* 0x000000131b137223 */ /* 0x000fe20000000012 */
[----:B------:R-:W-:Y:S01]  /*1d00*/  @!P2 STS [R16+0x80], R8 ;  /* 0x000080081000a388 */ /* 0x000fe20000000800 */
[----:B------:R-:W-:-:S02]  /*1d10*/  IMAD.MOV.U32 R24, RZ, RZ, -0x800000 ;  /* 0xff800000ff187424 */ /* 0x000fc400078e00ff */
[----:B------:R-:W-:Y:S01]  /*1d20*/  FFMA R23, R23, R29, R28 ;  /* 0x0000001d17177223 */ /* 0x000fe2000000001c */
[----:B------:R-:W-:Y:S01]  /*1d30*/  FFMA R29, R29, R6, R10 ;  /* 0x000000061d1d7223 */ /* 0x000fe2000000000a */
[----:B------:R-:W-:Y:S01]  /*1d40*/  @!P2 STS [R16+0xa0], R5 ;  /* 0x0000a0051000a388 */ /* 0x000fe20000000800 */
[----:B------:R-:W-:-:S03]  /*1d50*/  IMAD.MOV.U32 R27, RZ, RZ, 0x7f800000 ;  /* 0x7f800000ff1b7424 */ /* 0x000fc600078e00ff */
[----:B------:R0:W-:Y:S04]  /*1d60*/  @!P2 STS [R16], R21 ;  /* 0x000000151000a388 */ /* 0x0001e80000000800 */
[----:B------:R1:W-:Y:S04]  /*1d70*/  @!P2 STS [R16+0x20], R23 ;  /* 0x000020171000a388 */ /* 0x0003e80000000800 */
[----:B------:R-:W-:Y:S01]  /*1d80*/  @!P2 STS [R16+0x40], R19 ;  /* 0x000040131000a388 */ /* 0x000fe20000000800 */
[----:B0-----:R-:W-:-:S03]  /*1d90*/  IMAD.MOV.U32 R21, RZ, RZ, 0x4 ;  /* 0x00000004ff157424 */ /* 0x001fc600078e00ff */
[----:B------:R-:W-:Y:S01]  /*1da0*/  @!P2 STS [R16+0x60], R29 ;  /* 0x0000601d1000a388 */ /* 0x000fe20000000800 */
[----:B-1----:R-:W-:-:S03]  /*1db0*/  IMAD.MOV.U32 R23, RZ, RZ, -0x800000 ;  /* 0xff800000ff177424 */ /* 0x002fc600078e00ff */
[----:B------:R-:W-:Y:S06]  /*1dc0*/  BAR.SYNC.DEFER_BLOCKING 0x0 ;  /* 0x0000000000007b1d */ /* 0x000fec0000010000 */
[----:B------:R-:W0:Y:S04]  /*1dd0*/  @!P3 LDS R14, [R0.X4+0x80] ;  /* 0x00008000000eb984 */ /* 0x000e280000004800 */
[----:B------:R-:W1:Y:S04]  /*1de0*/  @!P3 LDS R12, [R0.X4] ;  /* 0x00000000000cb984 */ /* 0x000e680000004800 */
[----:B------:R-:W2:Y:S04]  /*1df0*/  @!P3 LDS R13, [R0.X4+0x40] ;  /* 0x00004000000db984 */ /* 0x000ea80000004800 */
[----:B0-----:R-:W0:Y:S04]  /*1e00*/  SHFL.BFLY PT, R15, R14, 0x4, 0x1f ;  /* 0x0c801f000e0f7f89 */ /* 0x001e2800000e0000 */
[----:B-1----:R-:W1:Y:S04]  /*1e10*/  SHFL.BFLY PT, R9, R12, 0x4, 0x1f ;  /* 0x0c801f000c097f89 */ /* 0x002e6800000e0000 */
[----:B--2---:R-:W2:Y:S01]  /*1e20*/  SHFL.BFLY PT, R10, R13, 0x4, 0x1f ;  /* 0x0c801f000d0a7f89 */ /* 0x004ea200000e0000 */
[----:B0-----:R-:W-:-:S04]  /*1e30*/  FADD R6, R14, R15 ;  /* 0x0000000f0e067221 */ /* 0x001fc80000000000 */
[C---:B------:R-:W-:Y:S01]  /*1e40*/  FMUL R5, R6.reuse, 0.25 ;  /* 0x3e80000006057820 */ /* 0x040fe20000400000 */
[C---:B------:R-:W-:Y:S01]  /*1e50*/  FSETP.GEU.AND P4, PT, |R6|.reuse, 1.175494350822287508e-38, PT ;  /* 0x008000000600780b */ /* 0x040fe20003f8e200 */
[----:B------:R-:W0:Y:S01]  /*1e60*/  SHFL.BFLY PT, R19, R6, 0x2, 0x1f ;  /* 0x0c401f0006137f89 */ /* 0x000e2200000e0000 */
[----:B------:R-:W-:Y:S01]  /*1e70*/  FSETP.GT.AND P0, PT, |R6|, 8.50705917302346158658e+37, PT ;  /* 0x7e8000000600780b */ /* 0x000fe20003f04200 */
[----:B-1----:R-:W-:Y:S01]  /*1e80*/  FADD R9, -R12, R9 ;  /* 0x000000090c097221 */ /* 0x002fe20000000100 */
[----:B--2---:R-:W-:Y:S02]  /*1e90*/  FADD R10, R13, R10 ;  /* 0x0000000a0d0a7221 */ /* 0x004fe40000000000 */
[----:B------:R-:W-:Y:S01]  /*1ea0*/  FSEL R8, R5, R6, P0 ;  /* 0x0000000605087208 */ /* 0x000fe20000000000 */
[----:B------:R-:W-:-:S04]  /*1eb0*/  FMUL R17, R9, R9 ;  /* 0x0000000909117220 */ /* 0x000fc80000400000 */
[----:B------:R-:W-:Y:S02]  /*1ec0*/  FMUL R17, R14, R17 ;  /* 0x000000110e117220 */ /* 0x000fe40000400000 */
[----:B------:R-:W-:Y:S02]  /*1ed0*/  @!P4 FMUL R8, R8, 16777216 ;  /* 0x4b8000000808c820 */ /* 0x000fe40000400000 */
[----:B------:R-:W-:-:S04]  /*1ee0*/  @P0 FMUL R15, R15, 0.25 ;  /* 0x3e8000000f0f0820 */ /* 0x000fc80000400000 */
[----:B------:R-:W1:Y:S01]  /*1ef0*/  MUFU.RCP R8, R8 ;  /* 0x0000000800087308 */ /* 0x000e620000001000 */
[----:B------:R-:W-:Y:S01]  /*1f00*/  @!P4 FMUL R15, R15, 16777216 ;  /* 0x4b8000000f0fc820 */ /* 0x000fe20000400000 */
[C---:B------:R-:W-:Y:S01]  /*1f10*/  FSETP.NEU.AND P4, PT, R6.reuse, RZ, PT ;  /* 0x000000ff0600720b */ /* 0x040fe20003f8d000 */
[----:B0-----:R-:W-:-:S04]  /*1f20*/  FADD R5, R6, R19 ;  /* 0x0000001306057221 */ /* 0x001fc80000000000 */
[C---:B------:R-:W-:Y:S01]  /*1f30*/  FMUL R16, R5.reuse, 0.25 ;  /* 0x3e80000005107820 */ /* 0x040fe20000400000 */
[C---:B------:R-:W-:Y:S02]  /*1f40*/  FSETP.GEU.AND P5, PT, |R5|.reuse, 1.175494350822287508e-38, PT ;  /* 0x008000000500780b */ /* 0x040fe40003fae200 */
[----:B------:R-:W-:Y:S01]  /*1f50*/  FSETP.GT.AND P0, PT, |R5|, 8.50705917302346158658e+37, PT ;  /* 0x7e8000000500780b */ /* 0x000fe20003f04200 */
[----:B-1----:R-:W-:-:S03]  /*1f60*/  FMUL R15, R8, R15 ;  /* 0x0000000f080f7220 */ /* 0x002fc60000400000 */
[----:B------:R-:W-:Y:S01]  /*1f70*/  FSEL R16, R16, R5, P0 ;  /* 0x0000000510107208 */ /* 0x000fe20000000000 */
[----:B------:R-:W0:Y:S01]  /*1f80*/  SHFL.BFLY PT, R8, R5, 0x1, 0x1f ;  /* 0x0c201f0005087f89 */ /* 0x000e2200000e0000 */
[----:B------:R-:W-:-:S05]  /*1f90*/  FSEL R15, R15, RZ, P4 ;  /* 0x000000ff0f0f7208 */ /* 0x000fca0002000000 */
[----:B------:R-:W-:Y:S01]  /*1fa0*/  @!P5 FMUL R16, R16, 16777216 ;  /* 0x4b8000001010d820 */ /* 0x000fe20000400000 */
[----:B------:R-:W-:Y:S01]  /*1fb0*/  FFMA R9, R9, R15, R12 ;  /* 0x0000000f09097223 */ /* 0x000fe2000000000c */
[----:B------:R-:W-:Y:S01]  /*1fc0*/  FFMA R10, R15, R17, R10 ;  /* 0x000000110f0a7223 */ /* 0x000fe2000000000a */
[----:B------:R-:W-:Y:S01]  /*1fd0*/  @P0 FMUL R19, R19, 0.25 ;  /* 0x3e80000013130820 */ /* 0x000fe20000400000 */
[----:B------:R-:W-:Y:S02]  /*1fe0*/  FSETP.NEU.AND P0, PT, R5, RZ, PT ;  /* 0x000000ff0500720b */ /* 0x000fe40003f0d000 */
[----:B------:R-:W1:Y:S01]  /*1ff0*/  MUFU.RCP R16, R16 ;  /* 0x0000001000107308 */ /* 0x000e620000001000 */
[----:B------:R-:W2:Y:S01]  /*2000*/  SHFL.BFLY PT, R12, R9, 0x2, 0x1f ;  /* 0x0c401f00090c7f89 */ /* 0x000ea200000e0000 */
[----:B------:R-:W-:-:S03]  /*2010*/  @!P5 FMUL R19, R19, 16777216 ;  /* 0x4b8000001313d820 */ /* 0x000fc60000400000 */
[----:B------:R-:W3:Y:S01]  /*2020*/  SHFL.BFLY PT, R13, R10, 0x2, 0x1f ;  /* 0x0c401f000a0d7f89 */ /* 0x000ee200000e0000 */
[----:B0-----:R-:W-:Y:S01]  /*2030*/  FADD R17, R5, R8 ;  /* 0x0000000805117221 */ /* 0x001fe20000000000 */
[----:B-1----:R-:W-:-:S04]  /*2040*/  FMUL R19, R16, R19 ;  /* 0x0000001310137220 */ /* 0x002fc80000400000 */
[C---:B------:R-:W-:Y:S01]  /*2050*/  FSETP.GEU.AND P4, PT, |R17|.reuse, 1.175494350822287508e-38, PT ;  /* 0x008000001100780b */ /* 0x040fe20003f8e200 */
[----:B------:R-:W-:Y:S01]  /*2060*/  FMUL R14, R17, 0.25 ;  /* 0x3e800000110e7820 */ /* 0x000fe20000400000 */
[----:B------:R-:W-:Y:S01]  /*2070*/  IMAD.IADD R16, R2, 0x1, R3 ;  /* 0x0000000102107824 */ /* 0x000fe200078e0203 */
[----:B------:R-:W-:Y:S01]  /*2080*/  FSEL R19, R19, RZ, P0 ;  /* 0x000000ff13137208 */ /* 0x000fe20000000000 */
[----:B------:R-:W-:Y:S01]  /*2090*/  IMAD.SHL.U32 R2, R0, 0x2, RZ ;  /* 0x0000000200027824 */ /* 0x000fe200078e00ff */
[----:B------:R-:W-:Y:S01]  /*20a0*/  FSETP.GT.AND P0, PT, |R17|, 8.50705917302346158658e+37, PT ;  /* 0x7e8000001100780b */ /* 0x000fe20003f04200 */
[----:B--2---:R-:W-:-:S03]  /*20b0*/  FADD R12, -R9, R12 ;  /* 0x0000000c090c7221 */ /* 0x004fc60000000100 */
[----:B------:R-:W-:Y:S01]  /*20c0*/  FSEL R14, R14, R17, P0 ;  /* 0x000000110e0e7208 */ /* 0x000fe20000000000 */
[C---:B------:R-:W-:Y:S01]  /*20d0*/  FMUL R15, R12.reuse, R12 ;  /* 0x0000000c0c0f7220 */ /* 0x040fe20000400000 */
[----:B------:R-:W-:Y:S01]  /*20e0*/  FFMA R9, R12, R19, R9 ;  /* 0x000000130c097223 */ /* 0x000fe20000000009 */
[----:B---3--:R-:W-:Y:S02]  /*20f0*/  FADD R10, R10, R13 ;  /* 0x0000000d0a0a7221 */ /* 0x008fe40000000000 */
[----:B------:R-:W-:Y:S01]  /*2100*/  @!P4 FMUL R14, R14, 16777216 ;  /* 0x4b8000000e0ec820 */ /* 0x000fe20000400000 */
[----:B------:R-:W-:Y:S01]  /*2110*/  FMUL R15, R6, R15 ;  /* 0x0000000f060f7220 */ /* 0x000fe20000400000 */
[----:B------:R-:W-:Y:S01]  /*2120*/  LOP3.LUT R2, R2, 0x1fe, RZ, 0xc0, !PT ;  /* 0x000001fe02027812 */ /* 0x000fe200078ec0ff */
[----:B------:R-:W0:Y:S01]  /*2130*/  SHFL.BFLY PT, R6, R9, 0x1, 0x1f ;  /* 0x0c201f0009067f89 */ /* 0x000e2200000e0000 */
[----:B------:R-:W-:Y:S01]  /*2140*/  @P0 FMUL R8, R8, 0.25 ;  /* 0x3e80000008080820 */ /* 0x000fe20000400000 */
[----:B------:R-:W-:Y:S01]  /*2150*/  FFMA R10, R19, R15, R10 ;  /* 0x0000000f130a7223 */ /* 0x000fe2000000000a */
[----:B------:R-:W-:Y:S01]  /*2160*/  LOP3.LUT P0, RZ, R0, 0x7, RZ, 0xc0, !PT ;  /* 0x0000000700ff7812 */ /* 0x000fe2000780c0ff */
[----:B------:R-:W1:Y:S01]  /*2170*/  MUFU.RCP R15, R14 ;  /* 0x0000000e000f7308 */ /* 0x000e620000001000 */
[----:B------:R-:W-:Y:S01]  /*2180*/  @!P4 FMUL R8, R8, 16777216 ;  /* 0x4b8000000808c820 */ /* 0x000fe20000400000 */
[----:B------:R-:W-:Y:S01]  /*2190*/  FSETP.NEU.AND P4, PT, R17, RZ, PT ;  /* 0x000000ff1100720b */ /* 0x000fe20003f8d000 */
[----:B------:R-:W2:Y:S01]  /*21a0*/  SHFL.BFLY PT, R13, R10, 0x1, 0x1f ;  /* 0x0c201f000a0d7f89 */ /* 0x000ea200000e0000 */
[----:B------:R-:W-:Y:S01]  /*21b0*/  ISETP.LT.AND P0, PT, R0, 0x10, !P0 ;  /* 0x000000100000780c */ /* 0x000fe20004701270 */
[----:B------:R-:W-:-:S02]  /*21c0*/  IMAD.MOV.U32 R19, RZ, RZ, 0x39aaaaab ;  /* 0x39aaaaabff137424 */ /* 0x000fc400078e00ff */
[----:B------:R-:W-:Y:S01]  /*21d0*/  IMAD R25, R2, 0x2, R2 ;  /* 0x0000000202197824 */ /* 0x000fe200078e0202 */
[----:B-1----:R-:W-:-:S09]  /*21e0*/  FMUL R15, R15, R8 ;  /* 0x000000080f0f7220 */ /* 0x002fd20000400000 */
[----:B------:R1:W-:Y:S01]  /*21f0*/  @P0 STS [R0.X4+0x80], R17 ;  /* 0x0000801100000388 */ /* 0x0003e20000004800 */
[----:B0-----:R-:W-:Y:S01]  /*2200*/  FADD R6, -R9, R6 ;  /* 0x0000000609067221 */ /* 0x001fe20000000100 */
[----:B------:R-:W-:-:S03]  /*2210*/  FSEL R15, R15, RZ, P4 ;  /* 0x000000ff0f0f7208 */ /* 0x000fc60002000000 */
[C---:B------:R-:W-:Y:S02]  /*2220*/  FMUL R12, R6.reuse, R6 ;  /* 0x00000006060c7220 */ /* 0x040fe40000400000 */
[----:B------:R-:W-:Y:S01]  /*2230*/  FFMA R9, R6, R15, R9 ;  /* 0x0000000f06097223 */ /* 0x000fe20000000009 */
[----:B--2---:R-:W-:Y:S01]  /*2240*/  FADD R8, R10, R13 ;  /* 0x0000000d0a087221 */ /* 0x004fe20000000000 */
[----:B------:R-:W-:Y:S01]  /*2250*/  FMUL R12, R5, R12 ;  /* 0x0000000c050c7220 */ /* 0x000fe20000400000 */
[----:B-1----:R-:W-:Y:S02]  /*2260*/  IMAD.U32 R17, RZ, RZ, UR6 ;  /* 0x00000006ff117e24 */ /* 0x002fe4000f8e00ff */
[----:B------:R0:W-:Y:S01]  /*2270*/  @P0 STS [R0.X4], R9 ;  /* 0x0000000900000388 */ /* 0x0001e20000004800 */
[----:B------:R-:W-:Y:S01]  /*2280*/  FFMA R15, R15, R12, R8 ;  /* 0x0000000c0f0f7223 */ /* 0x000fe20000000008 */
[----:B------:R-:W-:Y:S01]  /*2290*/  LOP3.LUT R12, R0, 0xff, RZ, 0xc0, !PT ;  /* 0x000000ff000c7812 */ /* 0x000fe200078ec0ff */
[----:B------:R-:W-:Y:S01]  /*22a0*/  IMAD R13, R4, 0x2, R3 ;  /* 0x00000002040d7824 */ /* 0x000fe200078e0203 */
[----:B------:R-:W-:-:S02]  /*22b0*/  LOP3.LUT R17, R17, 0x1, R0, 0xf8, !PT ;  /* 0x0000000111117812 */ /* 0x000fc400078ef800 */
[----:B------:R1:W-:Y:S01]  /*22c0*/  @P0 STS [R0.X4+0x40], R15 ;  /* 0x0000400f00000388 */ /* 0x0003e20000004800 */
[----:B------:R-:W-:-:S03]  /*22d0*/  IMAD.WIDE.U32 R20, R12, R21, c[0x0][0x168] ;  /* 0x00005a000c147625 */ /* 0x000fc600078e0015 */
[----:B------:R-:W-:Y:S01]  /*22e0*/  BAR.SYNC.DEFER_BLOCKING 0x0 ;  /* 0x0000000000007b1d */ /* 0x000fe20000010000 */
[----:B0-----:R-:W-:Y:S01]  /*22f0*/  IMAD.WIDE.U32 R8, R12, 0x2, RZ ;  /* 0x000000020c087825 */ /* 0x001fe200078e00ff */
[----:B-1----:R-:W-:-:S04]  /*2300*/  IADD3 R15, P4, R20, 0x9000, RZ ;  /* 0x00009000140f7810 */ /* 0x002fc80007f9e0ff */
[----:B------:R-:W-:Y:S01]  /*2310*/  IADD3 R26, P5, R8, c[0x0][0x170], RZ ;  /* 0x00005c00081a7a10 */ /* 0x000fe20007fbe0ff */
[----:B------:R-:W-:-:S03]  /*2320*/  IMAD.X R20, RZ, RZ, R21, P4 ;  /* 0x000000ffff147224 */ /* 0x000fc600020e0615 */
[----:B------:R-:W-:Y:S02]  /*2330*/  IADD3.X R8, R9, c[0x0][0x174], RZ, P5, !PT ;  /* 0x00005d0009087a10 */ /* 0x000fe40002ffe4ff */
[----:B------:R-:W-:Y:S01]  /*2340*/  IADD3 R26, P4, R26, 0x4800, RZ ;  /* 0x000048001a1a7810 */ /* 0x000fe20007f9e0ff */
[----:B------:R-:W0:Y:S04]  /*2350*/  LDS R5, [0x40] ;  /* 0x00004000ff057984 */ /* 0x000e280000000800 */
[----:B------:R-:W1:Y:S04]  /*2360*/  LDS R18, [0x60] ;  /* 0x00006000ff127984 */ /* 0x000e680000000800 */
[----:B------:R-:W2:Y:S04]  /*2370*/  LDS R6, [RZ] ;  /* 0x00000000ff067984 */ /* 0x000ea80000000800 */
[----:B------:R-:W3:Y:S01]  /*2380*/  LDS R10, [0x20] ;  /* 0x00002000ff0a7984 */ /* 0x000ee20000000800 */
[-C--:B0-----:R-:W-:Y:S01]  /*2390*/  FFMA R5, R5, R19.reuse, 9.9999999747524270788e-07 ;  /* 0x358637bd05057423 */ /* 0x081fe20000000013 */
[----:B-1----:R-:W-:-:S03]  /*23a0*/  FFMA R18, R18, R19, 9.9999999747524270788e-07 ;  /* 0x358637bd12127423 */ /* 0x002fc60000000013 */
[----:B------:R0:W1:Y:S01]  /*23b0*/  MUFU.RSQ R14, R5 ;  /* 0x00000005000e7308 */ /* 0x0000620000001400 */
[----:B------:R-:W-:-:S07]  /*23c0*/  IMAD.X R19, RZ, RZ, R8, P4 ;  /* 0x000000ffff137224 */ /* 0x000fce00020e0608 */
[----:B--23--:R0:W4:Y:S02]  /*23d0*/  MUFU.RSQ R21, R18 ;  /* 0x0000001200157308 */ /* 0x00c1240000001400 */
.L_x_1:
[----:B------:R-:W-:Y:S01]  /*23e0*/  IADD3 R29, R11, UR4, RZ ;  /* 0x000000040b1d7c10 */ /* 0x000fe2000fffe0ff */
[----:B0-----:R-:W-:Y:S02]  /*23f0*/  IMAD.MOV.U32 R18, RZ, RZ, 0x2 ;  /* 0x00000002ff127424 */ /* 0x001fe400078e00ff */
[----:B------:R-:W-:Y:S02]  /*2400*/  IMAD.MOV.U32 R31, RZ, RZ, RZ ;  /* 0x000000ffff1f7224 */ /* 0x000fe400078e00ff */
[----:B------:R-:W-:-:S05]  /*2410*/  IMAD.WIDE R8, R29, R18, c[0x0][0x1a0] ;  /* 0x000068001d087625 */ /* 0x000fca00078e0212 */
[----:B------:R-:W2:Y:S01]  /*2420*/  @!P1 LDG.E.EF R31, [R8.64] ;  /* 0x00000008081f9981 */ /* 0x000ea2000c0e1900 */
[----:B------:R-:W-:Y:S02]  /*2430*/  IMAD.U32 R3, RZ, RZ, UR4 ;  /* 0x00000004ff037e24 */ /* 0x000fe4000f8e00ff */
[----:B------:R-:W-:Y:S01]  /*2440*/  IMAD.MOV.U32 R2, RZ, RZ, 0x4 ;  /* 0x00000004ff027424 */ /* 0x000fe200078e00ff */
[----:B------:R-:W-:Y:S02]  /*2450*/  BAR.SYNC.DEFER_BLOCKING 0x0 ;  /* 0x0000000000007b1d */ /* 0x000fe40000010000 */
[----:B------:R-:W-:-:S05]  /*2460*/  LOP3.LUT R3, R3, 0x3000, R12, 0xfe, !PT ;  /* 0x0000300003037812 */ /* 0x000fca00078efe0c */
[----:B------:R-:W-:-:S04]  /*2470*/  IMAD.WIDE.U32 R4, R3, R18, c[0x0][0x170] ;  /* 0x00005c0003047625 */ /* 0x000fc800078e0012 */
[----:B------:R-:W-:Y:S01]  /*2480*/  IMAD.WIDE.U32 R2, R3, R2, c[0x0][0x168] ;  /* 0x00005a0003027625 */ /* 0x000fe200078e0002 */
[----:B--2---:R-:W-:Y:S01]  /*2490*/  PRMT R33, R31, 0x7632, R33 ;  /* 0x000076321f217816 */ /* 0x004fe20000000021 */
[----:B------:R-:W-:Y:S04]  /*24a0*/  STS.U16 [R16], R31 ;  /* 0x0000001f10007388 */ /* 0x000fe80000000400 */
[----:B------:R-:W-:Y:S04]  /*24b0*/  STS.U16 [R13+0x4], R33 ;  /* 0x000004210d007388 */ /* 0x000fe80000000400 */
[----:B------:R-:W-:Y:S06]  /*24c0*/  BAR.SYNC.DEFER_BLOCKING 0x0 ;  /* 0x0000000000007b1d */ /* 0x000fec0000010000 */
[----:B------:R0:W2:Y:S04]  /*24d0*/  LDG.E.EL.U16 R30, [R4.64] ;  /* 0x00000008041e7981 */ /* 0x0000a8000c2e1500 */
[----:B------:R3:W5:Y:S04]  /*24e0*/  LDG.E.EL R28, [R2.64] ;  /* 0x00000008021c7981 */ /* 0x000768000c2e1900 */
[----:B------:R-:W-:Y:S01]  /*24f0*/  LDS.U16 R8, [R25] ;  /* 0x0000000019087984 */ /* 0x000fe20000000400 */
[----:B0-----:R-:W-:-:S02]  /*2500*/  IMAD.MOV.U32 R4, RZ, RZ, R26 ;  /* 0x000000ffff047224 */ /* 0x001fc400078e001a */
[----:B------:R-:W-:Y:S01]  /*2510*/  IMAD.MOV.U32 R5, RZ, RZ, R19 ;  /* 0x000000ffff057224 */ /* 0x000fe200078e0013 */
[----:B------:R-:W0:Y:S01]  /*2520*/  LDS.U16 R9, [R25+0x2] ;  /* 0x0000020019097984 */ /* 0x000e220000000400 */
[----:B---3--:R-:W-:Y:S02]  /*2530*/  IMAD.MOV.U32 R2, RZ, RZ, R15 ;  /* 0x000000ffff027224 */ /* 0x008fe400078e000f */
[----:B------:R-:W-:Y:S01]  /*2540*/  IMAD.MOV.U32 R3, RZ, RZ, R20 ;  /* 0x000000ffff037224 */ /* 0x000fe200078e0014 */
[----:B------:R-:W3:Y:S04]  /*2550*/  LDG.E.EL.U16 R34, [R4.64] ;  /* 0x0000000804227981 */ /* 0x000ee8000c2e1500 */
[----:B------:R4:W3:Y:S01]  /*2560*/  LDG.E.EL R32, [R2.64] ;  /* 0x0000000802207981 */ /* 0x0008e2000c2e1900 */
[----:B0-----:R-:W-:-:S04]  /*2570*/  PRMT R8, R8, 0x5410, R9 ;  /* 0x0000541008087816 */ /* 0x001fc80000000009 */
[C---:B------:R-:W-:Y:S01]  /*2580*/  PRMT R9, R8.reuse, 0x7632, R9 ;  /* 0x0000763208097816 */ /* 0x040fe20000000009 */
[----:B------:R-:W-:-:S04]  /*2590*/  IMAD.U32 R31, R8, 0x10000, RZ ;  /* 0x00010000081f7824 */ /* 0x000fc800078e00ff */
[----:B------:R-:W-:Y:S01]  /*25a0*/  IMAD.U32 R9, R9, 0x10000, RZ ;  /* 0x0001000009097824 */ /* 0x000fe200078e00ff */
[----:B------:R-:W-:-:S03]  /*25b0*/  FADD R31, -R6, R31 ;  /* 0x0000001f061f7221 */ /* 0x000fc60000000100 */
[----:B----4-:R-:W-:Y:S01]  /*25c0*/  FADD R2, -R10, R9 ;  /* 0x000000090a027221 */ /* 0x010fe20000000100 */
[----:B------:R-:W-:Y:S01]  /*25d0*/  BAR.SYNC.DEFER_BLOCKING 0x0 ;  /* 0x0000000000007b1d */ /* 0x000fe20000010000 */
[----:B-1----:R-:W-:Y:S02]  /*25e0*/  FMUL R31, R14, R31 ;  /* 0x0000001f0e1f7220 */ /* 0x002fe40000400000 */
[----:B------:R-:W-:Y:S01]  /*25f0*/  FMUL R2, R21, R2 ;  /* 0x0000000215027220 */ /* 0x000fe20000400000 */
[----:B------:R-:W-:Y:S01]  /*2600*/  IMAD.SHL.U32 R3, R12, 0x2, RZ ;  /* 0x000000020c037824 */ /* 0x000fe200078e00ff */
[----:B------:R-:W-:Y:S02]  /*2610*/  PLOP3.LUT P4, PT, PT, PT, UP1, 0x80, 0x0 ;  /* 0x000000000000781c */ /* 0x000fe40003f8f018 */
[----:B------:R-:W-:Y:S01]  /*2620*/  FSETP.NAN.AND P6, PT, R27, R27, PT ;  /* 0x0000001b1b00720b */ /* 0x000fe20003fc8000 */
[----:B------:R-:W-:-:S04]  /*2630*/  UIADD3 UR4, UP0, UR4, 0x100, URZ ;  /* 0x0000010004047890 */ /* 0x000fc8000ff1e03f */
[----:B------:R-:W-:Y:S02]  /*2640*/  UIADD3.X UR5, URZ, UR5, URZ, UP0, !UPT ;  /* 0x000000053f057290 */ /* 0x000fe400087fe43f */
[----:B------:R-:W-:-:S04]  /*2650*/  UISETP.GE.U32.AND UP0, UPT, UR4, 0xc00, UPT ;  /* 0x00000c000400788c */ /* 0x000fc8000bf06070 */
[----:B------:R-:W-:Y:S01]  /*2660*/  UISETP.GE.U32.AND.EX UP0, UPT, UR5, URZ, UPT, UP0 ;  /* 0x0000003f0500728c */ /* 0x000fe2000bf06100 */
[----:B--2---:R-:W-:-:S04]  /*2670*/  IMAD.U32 R33, R30, 0x10000, RZ ;  /* 0x000100001e217824 */ /* 0x004fc800078e00ff */
[----:B-----5:R-:W-:-:S04]  /*2680*/  FADD R28, R28, R33 ;  /* 0x000000211c1c7221 */ /* 0x020fc80000000000 */
[----:B------:R-:W-:Y:S01]  /*2690*/  FADD R28, R28, 1 ;  /* 0x3f8000001c1c7421 */ /* 0x000fe20000000000 */
[----:B---3--:R-:W-:-:S04]  /*26a0*/  IMAD.U32 R5, R34, 0x10000, RZ ;  /* 0x0001000022057824 */ /* 0x008fc800078e00ff */
[----:B------:R-:W-:-:S04]  /*26b0*/  FADD R5, R32, R5 ;  /* 0x0000000520057221 */ /* 0x000fc80000000000 */
[-CC-:B------:R-:W-:Y:S01]  /*26c0*/  FFMA R4, R31, R28.reuse, R5.reuse ;  /* 0x0000001c1f047223 */ /* 0x180fe20000000005 */
[----:B------:R-:W-:-:S05]  /*26d0*/  FFMA R5, R2, R28, R5 ;  /* 0x0000001c02057223 */ /* 0x000fca0000000005 */
[----:B------:R-:W-:-:S04]  /*26e0*/  F2FP.BF16.PACK_AB R2, R5, R4 ;  /* 0x000000040502723e */ /* 0x000fc800000010ff */
[C---:B------:R-:W-:Y:S02]  /*26f0*/  PRMT R8, R2.reuse, 0x7610, R8 ;  /* 0x0000761002087816 */ /* 0x040fe40000000008 */
[----:B------:R-:W-:-:S03]  /*2700*/  PRMT R28, R2, 0x7632, R28 ;  /* 0x00007632021c7816 */ /* 0x000fc6000000001c */
[----:B------:R-:W-:Y:S04]  /*2710*/  STS.U16 [R3], R8 ;  /* 0x0000000803007388 */ /* 0x000fe80000000400 */
[----:B------:R0:W-:Y:S04]  /*2720*/  STS.U16 [R3+0x204], R28 ;  /* 0x0002041c03007388 */ /* 0x0001e80000000400 */
[----:B------:R-:W-:Y:S01]  /*2730*/  BAR.SYNC.DEFER_BLOCKING 0x0 ;  /* 0x0000000000007b1d */ /* 0x000fe20000010000 */
[----:B------:R-:W-:-:S04]  /*2740*/  FSETP.GEU.AND P5, PT, R27, R4, PT ;  /* 0x000000041b00720b */ /* 0x000fc80003fae000 */
[C---:B------:R-:W-:Y:S02]  /*2750*/  FSEL R2, R27.reuse, R4, !P5 ;  /* 0x000000041b027208 */ /* 0x040fe40006800000 */
[----:B------:R-:W-:Y:S02]  /*2760*/  PLOP3.LUT P5, PT, PT, PT, UP1, 0x80, 0x0 ;  /* 0x000000000000781c */ /* 0x000fe40003faf018 */
[----:B------:R-:W-:Y:S02]  /*2770*/  @!P4 FSEL R27, R27, R2, P6 ;  /* 0x000000021b1bc208 */ /* 0x000fe40003000000 */
[CC--:B------:R-:W-:Y:S02]  /*2780*/  FSETP.GT.AND P6, PT, R24.reuse, R4.reuse, PT ;  /* 0x000000041800720b */ /* 0x0c0fe40003fc4000 */
[----:B------:R-:W-:Y:S02]  /*2790*/  PLOP3.LUT P4, PT, PT, PT, UP1, 0x80, 0x0 ;  /* 0x000000000000781c */ /* 0x000fe40003f8f018 */
[C---:B0-----:R-:W-:Y:S01]  /*27a0*/  FSEL R3, R24.reuse, R4, P6 ;  /* 0x0000000418037208 */ /* 0x041fe20003000000 */
[----:B------:R-:W0:Y:S01]  /*27b0*/  LDS R9, [R7] ;  /* 0x0000000007097984 */ /* 0x000e220000000800 */
[----:B------:R-:W-:-:S04]  /*27c0*/  FSETP.NAN.AND P6, PT, R24, R24, PT ;  /* 0x000000181800720b */ /* 0x000fc80003fc8000 */
[----:B------:R-:W-:Y:S02]  /*27d0*/  @!P5 FSEL R24, R24, R3, P6 ;  /* 0x000000031818d208 */ /* 0x000fe40003000000 */
[C---:B------:R-:W-:Y:S02]  /*27e0*/  FSETP.GT.AND P5, PT, R23.reuse, R5, PT ;  /* 0x000000051700720b */ /* 0x040fe40003fa4000 */
[C---:B------:R-:W-:Y:S02]  /*27f0*/  FSETP.NAN.AND P6, PT, R23.reuse, R23, PT ;  /* 0x000000171700720b */ /* 0x040fe40003fc8000 */
[C---:B------:R-:W-:Y:S02]  /*2800*/  FSEL R4, R23.reuse, R5, P5 ;  /* 0x0000000517047208 */ /* 0x040fe40002800000 */
[----:B------:R-:W-:Y:S02]  /*2810*/  PLOP3.LUT P5, PT, PT, PT, UP1, 0x80, 0x0 ;  /* 0x000000000000781c */ /* 0x000fe40003faf018 */
[----:B------:R-:W-:-:S02]  /*2820*/  @!P4 FSEL R23, R23, R4, P6 ;  /* 0x000000041717c208 */ /* 0x000fc40003000000 */
[----:B------:R-:W-:-:S04]  /*2830*/  FSETP.GEU.AND P6, PT, R22, R5, PT ;  /* 0x000000051600720b */ /* 0x000fc80003fce000 */
[C---:B------:R-:W-:Y:S02]  /*2840*/  FSEL R5, R22.reuse, R5, !P6 ;  /* 0x0000000516057208 */ /* 0x040fe40007000000 */
[----:B------:R-:W-:Y:S02]  /*2850*/  PLOP3.LUT P6, PT, PT, PT, UP0, 0x80, 0x0 ;  /* 0x000000000000781c */ /* 0x000fe40003fcf008 */
[----:B------:R-:W-:Y:S01]  /*2860*/  FSETP.NAN.AND P4, PT, R22, R22, PT ;  /* 0x000000161600720b */ /* 0x000fe20003f88000 */
[----:B------:R-:W-:-:S03]  /*2870*/  IMAD.WIDE R2, R29, R18, c[0x0][0x1a8] ;  /* 0x00006a001d027625 */ /* 0x000fc600078e0212 */
[----:B------:R-:W-:Y:S02]  /*2880*/  @!P5 FSEL R22, R22, R5, P4 ;  /* 0x000000051616d208 */ /* 0x000fe40002000000 */
[----:B------:R-:W-:Y:S02]  /*2890*/  IADD3 R26, P4, R26, 0x200, RZ ;  /* 0x000002001a1a7810 */ /* 0x000fe40007f9e0ff */
[----:B------:R-:W-:-:S03]  /*28a0*/  IADD3 R15, P5, R15, 0x400, RZ ;  /* 0x000004000f0f7810 */ /* 0x000fc60007fbe0ff */
[----:B------:R-:W-:Y:S01]  /*28b0*/  IMAD.X R19, RZ, RZ, R19, P4 ;  /* 0x000000ffff137224 */ /* 0x000fe200020e0613 */
[----:B0-----:R0:W-:Y:S01]  /*28c0*/  @!P1 STG.E [R2.64], R9 ;  /* 0x0000000902009986 */ /* 0x0011e2000c101908 */
[----:B------:R-:W-:Y:S01]  /*28d0*/  IMAD.X R20, RZ, RZ, R20, P5 ;  /* 0x000000ffff147224 */ /* 0x000fe200028e0614 */
[----:B------:R-:W-:Y:S05]  /*28e0*/  @!P6 BRA `(.L_x_1) ;  /* 0xfffffaf00000e947 */ /* 0x000fea000383ffff */
[----:B------:R-:W1:Y:S04]  /*28f0*/  SHFL.BFLY PT, R4, R27, 0x10, 0x1f ;  /* 0x0e001f001b047f89 */ /* 0x000e6800000e0000 */
[----:B------:R-:W-:Y:S01]  /*2900*/  BAR.SYNC.DEFER_BLOCKING 0x0 ;  /* 0x0000000000007b1d */ /* 0x000fe20000010000 */
[----:B------:R-:W-:Y:S02]  /*2910*/  FSETP.NAN.AND P4, PT, R27, R27, PT ;  /* 0x0000001b1b00720b */ /* 0x000fe40003f88000 */
[----:B------:R-:W-:-:S03]  /*2920*/  LOP3.LUT R10, R0, 0x1, RZ, 0xc0, !PT ;  /* 0x00000001000a7812 */ /* 0x000fc600078ec0ff */
[----:B0-----:R-:W0:Y:S04]  /*2930*/  SHFL.BFLY PT, R3, R22, 0x10, 0x1f ;  /* 0x0e001f0016037f89 */ /* 0x001e2800000e0000 */
[----:B------:R-:W-:Y:S01]  /*2940*/  SHFL.BFLY PT, R9, R24, 0x10, 0x1f ;  /* 0x0e001f0018097f89 */ /* 0x000fe200000e0000 */
[----:B-1----:R-:W-:-:S04]  /*2950*/  FSETP.GEU.AND P6, PT, R27, R4, PT ;  /* 0x000000041b00720b */ /* 0x002fc80003fce000 */
[C---:B------:R-:W-:Y:S02]  /*2960*/  FSEL R4, R27.reuse, R4, !P6 ;  /* 0x000000041b047208 */ /* 0x040fe40007000000 */
[C---:B------:R-:W-:Y:S02]  /*2970*/  FSETP.NAN.AND P6, PT, R22.reuse, R22, PT ;  /* 0x000000161600720b */ /* 0x040fe40003fc8000 */
[----:B------:R-:W-:Y:S02]  /*2980*/  FSEL R4, R27, R4, P4 ;  /* 0x000000041b047208 */ /* 0x000fe40002000000 */
[----:B0-----:R-:W-:-:S04]  /*2990*/  FSETP.GEU.AND P5, PT, R22, R3, PT ;  /* 0x000000031600720b */ /* 0x001fc80003fae000 */
[----:B------:R-:W-:Y:S02]  /*29a0*/  FSEL R3, R22, R3, !P5 ;  /* 0x0000000316037208 */ /* 0x000fe40006800000 */
[----:B------:R-:W-:Y:S02]  /*29b0*/  FSETP.NAN.AND P5, PT, R4, R4, PT ;  /* 0x000000040400720b */ /* 0x000fe40003fa8000 */
[----:B------:R-:W-:Y:S02]  /*29c0*/  FSEL R5, R22, R3, P6 ;  /* 0x0000000316057208 */ /* 0x000fe40003000000 */
[----:B------:R-:W0:Y:S04]  /*29d0*/  SHFL.BFLY PT, R3, R4, 0x8, 0x1f ;  /* 0x0d001f0004037f89 */ /* 0x000e2800000e0000 */
[----:B------:R-:W1:Y:S01]  /*29e0*/  SHFL.BFLY PT, R6, R5, 0x8, 0x1f ;  /* 0x0d001f0005067f89 */ /* 0x000e6200000e0000 */
[----:B0-----:R-:W-:-:S02]  /*29f0*/  FSETP.GEU.AND P6, PT, R4, R3, PT ;  /* 0x000000030400720b */ /* 0x001fc40003fce000 */
[----:B-1----:R-:W-:-:S11]  /*2a00*/  FSETP.GEU.AND P4, PT, R5, R6, PT ;  /* 0x000000060500720b */ /* 0x002fd60003f8e000 */
[----:B------:R-:W-:Y:S02]  /*2a10*/  @P6 FSEL R4, R4, R3, P5 ;  /* 0x0000000304046208 */ /* 0x000fe40002800000 */
[----:B------:R-:W-:-:S03]  /*2a20*/  FSETP.NAN.AND P5, PT, R5, R5, PT ;  /* 0x000000050500720b */ /* 0x000fc60003fa8000 */
[----:B------:R-:W0:Y:S01]  /*2a30*/  SHFL.BFLY PT, R3, R4, 0x4, 0x1f ;  /* 0x0c801f0004037f89 */ /* 0x000e2200000e0000 */
[----:B------:R-:W-:Y:S02]  /*2a40*/  @P4 FSEL R5, R5, R6, P5 ;  /* 0x0000000605054208 */ /* 0x000fe40002800000 */
[----:B------:R-:W-:-:S03]  /*2a50*/  FSETP.NAN.AND P5, PT, R4, R4, PT ;  /* 0x000000040400720b */ /* 0x000fc60003fa8000 */
[----:B------:R-:W1:Y:S01]  /*2a60*/  SHFL.BFLY PT, R6, R5, 0x4, 0x1f ;  /* 0x0c801f0005067f89 */ /* 0x000e6200000e0000 */
[----:B0-----:R-:W-:Y:S02]  /*2a70*/  FSETP.GEU.AND P6, PT, R4, R3, PT ;  /* 0x000000030400720b */ /* 0x001fe40003fce000 */
        /* <DEDUP_REMOVED lines=13> */
[C---:B------:R-:W-:Y:S01]  /*2b50*/  FSETP.NAN.AND P5, PT, R4.reuse, R4, PT ;  /* 0x000000040400720b */ /* 0x040fe20003fa8000 */
[----:B------:R-:W-:Y:S04]  /*2b60*/  SHFL.BFLY PT, R6, R23, 0x10, 0x1f ;  /* 0x0e001f0017067f89 */ /* 0x000fe800000e0000 */
[----:B------:R-:W1:Y:S01]  /*2b70*/  SHFL.BFLY PT, R8, R5, 0x1, 0x1f ;  /* 0x0c201f0005087f89 */ /* 0x000e6200000e0000 */
[----:B0-----:R-:W-:Y:S02]  /*2b80*/  FSETP.GEU.AND P6, PT, R4, R3, PT ;  /* 0x000000030400720b */ /* 0x001fe40003fce000 */
[----:B-1----:R-:W-:-:S11]  /*2b90*/  FSETP.GEU.AND P4, PT, R5, R8, PT ;  /* 0x000000080500720b */ /* 0x002fd60003f8e000 */
[----:B------:R-:W-:Y:S02]  /*2ba0*/  @P6 SEL R4, R4, R3, P5 ;  /* 0x0000000304046207 */ /* 0x000fe40002800000 */
[----:B------:R-:W-:Y:S02]  /*2bb0*/  SHF.R.U32.HI R3, RZ, 0x3, R0 ;  /* 0x00000003ff037819 */ /* 0x000fe40000011600 */
[----:B------:R-:W-:Y:S02]  /*2bc0*/  FSETP.NAN.AND P5, PT, R5, R5, PT ;  /* 0x000000050500720b */ /* 0x000fe40003fa8000 */
[----:B------:R-:W-:Y:S02]  /*2bd0*/  LOP3.LUT R12, R3, 0x1c, RZ, 0xc0, !PT ;  /* 0x0000001c030c7812 */ /* 0x000fe400078ec0ff */
[----:B------:R-:W-:Y:S02]  /*2be0*/  @P4 SEL R5, R5, R8, P5 ;  /* 0x0000000805054207 */ /* 0x000fe40002800000 */
[C---:B------:R-:W-:Y:S01]  /*2bf0*/  FSETP.GT.AND P4, PT, R24.reuse, R9, PT ;  /* 0x000000091800720b */ /* 0x040fe20003f84000 */
[----:B------:R-:W-:Y:S01]  /*2c00*/  @!P2 STS [R12], R4 ;  /* 0x000000040c00a388 */ /* 0x000fe20000000800 */
[----:B------:R-:W-:-:S02]  /*2c10*/  FSETP.NAN.AND P5, PT, R24, R24, PT ;  /* 0x000000181800720b */ /* 0x000fc40003fa8000 */
[C---:B------:R-:W-:Y:S01]  /*2c20*/  FSEL R9, R24.reuse, R9, P4 ;  /* 0x0000000918097208 */ /* 0x040fe20002000000 */
[----:B------:R-:W-:Y:S04]  /*2c30*/  @!P2 STS [R12+0x20], R5 ;  /* 0x000020050c00a388 */ /* 0x000fe80000000800 */
[----:B------:R-:W-:Y:S01]  /*2c40*/  BAR.SYNC.DEFER_BLOCKING 0x0 ;  /* 0x0000000000007b1d */ /* 0x000fe20000010000 */
[CC--:B------:R-:W-:Y:S02]  /*2c50*/  FSETP.GT.AND P4, PT, R23.reuse, R6.reuse, PT ;  /* 0x000000061700720b */ /* 0x0c0fe40003f84000 */
[----:B------:R-:W-:Y:S02]  /*2c60*/  FSEL R9, R24, R9, P5 ;  /* 0x0000000918097208 */ /* 0x000fe40002800000 */
[----:B------:R-:W-:-:S02]  /*2c70*/  FSEL R8, R23, R6, P4 ;  /* 0x0000000617087208 */ /* 0x000fc40002000000 */
[----:B------:R-:W-:Y:S01]  /*2c80*/  FSETP.NAN.AND P5, PT, R23, R23, PT ;  /* 0x000000171700720b */ /* 0x000fe20003fa8000 */
[----:B------:R-:W0:Y:S01]  /*2c90*/  SHFL.BFLY PT, R6, R9, 0x8, 0x1f ;  /* 0x0d001f0009067f89 */ /* 0x000e2200000e0000 */
[----:B------:R-:W-:Y:S02]  /*2ca0*/  FSETP.NAN.AND P6, PT, R9, R9, PT ;  /* 0x000000090900720b */ /* 0x000fe40003fc8000 */
[----:B------:R-:W-:-:S05]  /*2cb0*/  FSEL R8, R23, R8, P5 ;  /* 0x0000000817087208 */ /* 0x000fca0002800000 */
[----:B------:R-:W1:Y:S04]  /*2cc0*/  SHFL.BFLY PT, R3, R8, 0x8, 0x1f ;  /* 0x0d001f0008037f89 */ /* 0x000e6800000e0000 */
[----:B------:R-:W2:Y:S01]  /*2cd0*/  @!P3 LDS R7, [R0.X4] ;  /* 0x000000000007b984 */ /* 0x000ea20000004800 */
[----:B0-----:R-:W-:Y:S02]  /*2ce0*/  FSETP.GT.AND P5, PT, R9, R6, PT ;  /* 0x000000060900720b */ /* 0x001fe40003fa4000 */
[----:B-1----:R-:W-:-:S11]  /*2cf0*/  FSETP.GT.AND P4, PT, R8, R3, PT ;  /* 0x000000030800720b */ /* 0x002fd60003f84000 */
[----:B------:R-:W-:Y:S02]  /*2d00*/  @!P5 FSEL R9, R9, R6, P6 ;  /* 0x000000060909d208 */ /* 0x000fe40003000000 */
[----:B------:R-:W-:-:S03]  /*2d10*/  FSETP.NAN.AND P6, PT, R8, R8, PT ;  /* 0x000000080800720b */ /* 0x000fc60003fc8000 */
[----:B------:R-:W-:Y:S01]  /*2d20*/  SHFL.BFLY PT, R6, R9, 0x4, 0x1f ;  /* 0x0c801f0009067f89 */ /* 0x000fe200000e0000 */
[----:B------:R-:W-:Y:S02]  /*2d30*/  @!P4 FSEL R8, R8, R3, P6 ;  /* 0x000000030808c208 */ /* 0x000fe40003000000 */
[----:B------:R-:W-:-:S03]  /*2d40*/  FSETP.NAN.AND P6, PT, R9, R9, PT ;  /* 0x000000090900720b */ /* 0x000fc60003fc8000 */
[----:B------:R-:W-:Y:S04]  /*2d50*/  SHFL.BFLY PT, R3, R8, 0x4, 0x1f ;  /* 0x0c801f0008037f89 */ /* 0x000fe800000e0000 */
[----:B--2---:R-:W0:Y:S01]  /*2d60*/  SHFL.BFLY PT, R4, R7, 0x4, 0x1f ;  /* 0x0c801f0007047f89 */ /* 0x004e2200000e0000 */
[C---:B------:R-:W-:Y:S02]  /*2d70*/  FSETP.NAN.AND P4, PT, R7.reuse, R7, PT ;  /* 0x000000070700720b */ /* 0x040fe40003f88000 */
[----:B0-----:R-:W-:-:S04]  /*2d80*/  FSETP.GEU.AND P5, PT, R7, R4, PT ;  /* 0x000000040700720b */ /* 0x001fc80003fae000 */
[----:B------:R-:W-:Y:S02]  /*2d90*/  FSEL R4, R7, R4, !P5 ;  /* 0x0000000407047208 */ /* 0x000fe40006800000 */
[----:B------:R-:W-:Y:S02]  /*2da0*/  FSETP.GT.AND P5, PT, R9, R6, PT ;  /* 0x000000060900720b */ /* 0x000fe40003fa4000 */
[----:B------:R-:W-:Y:S02]  /*2db0*/  FSEL R7, R7, R4, P4 ;  /* 0x0000000407077208 */ /* 0x000fe40002000000 */
[----:B------:R-:W-:-:S03]  /*2dc0*/  FSETP.GT.AND P4, PT, R8, R3, PT ;  /* 0x000000030800720b */ /* 0x000fc60003f84000 */
[----:B------:R-:W0:Y:S06]  /*2dd0*/  SHFL.BFLY PT, R4, R7, 0x2, 0x1f ;  /* 0x0c401f0007047f89 */ /* 0x000e2c00000e0000 */
[----:B------:R-:W-:Y:S02]  /*2de0*/  @!P5 FSEL R9, R9, R6, P6 ;  /* 0x000000060909d208 */ /* 0x000fe40003000000 */
[----:B------:R-:W-:-:S03]  /*2df0*/  FSETP.NAN.AND P6, PT, R8, R8, PT ;  /* 0x000000080800720b */ /* 0x000fc60003fc8000 */
[----:B------:R-:W1:Y:S01]  /*2e00*/  SHFL.BFLY PT, R6, R9, 0x2, 0x1f ;  /* 0x0c401f0009067f89 */ /* 0x000e6200000e0000 */
[----:B------:R-:W-:Y:S02]  /*2e10*/  @!P4 FSEL R8, R8, R3, P6 ;  /* 0x000000030808c208 */ /* 0x000fe40003000000 */
[----:B------:R-:W-:Y:S02]  /*2e20*/  FSETP.NAN.AND P4, PT, R7, R7, PT ;  /* 0x000000070700720b */ /* 0x000fe40003f88000 */
[----:B------:R-:W-:Y:S01]  /*2e30*/  FSETP.NAN.AND P6, PT, R9, R9, PT ;  /* 0x000000090900720b */ /* 0x000fe20003fc8000 */
[----:B------:R-:W2:Y:S01]  /*2e40*/  SHFL.BFLY PT, R3, R8, 0x2, 0x1f ;  /* 0x0c401f0008037f89 */ /* 0x000ea200000e0000 */
[----:B0-----:R-:W-:-:S13]  /*2e50*/  FSETP.GEU.AND P5, PT, R7, R4, PT ;  /* 0x000000040700720b */ /* 0x001fda0003fae000 */
[----:B------:R-:W-:Y:S02]  /*2e60*/  @P5 FSEL R7, R7, R4, P4 ;  /* 0x0000000407075208 */ /* 0x000fe40002000000 */
[CC--:B-1----:R-:W-:Y:S02]  /*2e70*/  FSETP.GT.AND P5, PT, R9.reuse, R6.reuse, PT ;  /* 0x000000060900720b */ /* 0x0c2fe40003fa4000 */
[----:B--2---:R-:W-:Y:S01]  /*2e80*/  FSETP.GT.AND P4, PT, R8, R3, PT ;  /* 0x000000030800720b */ /* 0x004fe20003f84000 */
[----:B------:R-:W0:Y:S10]  /*2e90*/  SHFL.BFLY PT, R4, R7, 0x1, 0x1f ;  /* 0x0c201f0007047f89 */ /* 0x000e3400000e0000 */
[----:B------:R-:W-:-:S02]  /*2ea0*/  @!P5 FSEL R9, R9, R6, P6 ;  /* 0x000000060909d208 */ /* 0x000fc40003000000 */
[----:B------:R-:W-:-:S03]  /*2eb0*/  FSETP.NAN.AND P6, PT, R8, R8, PT ;  /* 0x000000080800720b */ /* 0x000fc60003fc8000 */
[----:B------:R-:W1:Y:S01]  /*2ec0*/  SHFL.BFLY PT, R6, R9, 0x1, 0x1f ;  /* 0x0c201f0009067f89 */ /* 0x000e6200000e0000 */
[----:B------:R-:W-:Y:S02]  /*2ed0*/  @!P4 FSEL R8, R8, R3, P6 ;  /* 0x000000030808c208 */ /* 0x000fe40003000000 */
[----:B------:R-:W-:Y:S02]  /*2ee0*/  FSETP.NAN.AND P4, PT, R7, R7, PT ;  /* 0x000000070700720b */ /* 0x000fe40003f88000 */
[----:B------:R-:W-:Y:S01]  /*2ef0*/  FSETP.NAN.AND P6, PT, R9, R9, PT ;  /* 0x000000090900720b */ /* 0x000fe20003fc8000 */
[----:B------:R-:W2:Y:S01]  /*2f00*/  SHFL.BFLY PT, R3, R8, 0x1, 0x1f ;  /* 0x0c201f0008037f89 */ /* 0x000ea200000e0000 */
[----:B0-----:R-:W-:-:S13]  /*2f10*/  FSETP.GEU.AND P5, PT, R7, R4, PT ;  /* 0x000000040700720b */ /* 0x001fda0003fae000 */
[----:B------:R-:W-:Y:S02]  /*2f20*/  @P5 SEL R7, R7, R4, P4 ;  /* 0x0000000407075207 */ /* 0x000fe40002000000 */
[----:B-1----:R-:W-:-:S03]  /*2f30*/  FSETP.GT.AND P5, PT, R9, R6, PT ;  /* 0x000000060900720b */ /* 0x002fc60003fa4000 */
[----:B------:R-:W-:Y:S04]  /*2f40*/  @P0 STS [R0.X4], R7 ;  /* 0x0000000700000388 */ /* 0x000fe80000004800 */
[----:B------:R-:W-:Y:S01]  /*2f50*/  BAR.SYNC.DEFER_BLOCKING 0x0 ;  /* 0x0000000000007b1d */ /* 0x000fe20000010000 */
[----:B--2---:R-:W-:-:S05]  /*2f60*/  FSETP.GT.AND P4, PT, R8, R3, PT ;  /* 0x000000030800720b */ /* 0x004fca0003f84000 */
[----:B------:R-:W-:Y:S02]  /*2f70*/  @!P5 SEL R9, R9, R6, P6 ;  /* 0x000000060909d207 */ /* 0x000fe40003000000 */
[----:B------:R-:W-:-:S06]  /*2f80*/  FSETP.NAN.AND P5, PT, R8, R8, PT ;  /* 0x000000080800720b */ /* 0x000fcc0003fa8000 */
[----:B------:R-:W-:Y:S01]  /*2f90*/  @!P4 SEL R8, R8, R3, P5 ;  /* 0x000000030808c207 */ /* 0x000fe20002800000 */
[----:B------:R-:W-:Y:S04]  /*2fa0*/  LDS R4, [RZ] ;  /* 0x00000000ff047984 */ /* 0x000fe80000000800 */
[----:B------:R-:W0:Y:S04]  /*2fb0*/  LDS R5, [0x20] ;  /* 0x00002000ff057984 */ /* 0x000e280000000800 */
[----:B------:R-:W-:Y:S06]  /*2fc0*/  BAR.SYNC.DEFER_BLOCKING 0x0 ;  /* 0x0000000000007b1d */ /* 0x000fec0000010000 */
[----:B0-----:R-:W-:Y:S04]  /*2fd0*/  STS.64 [RZ], R4 ;  /* 0x00000004ff007388 */ /* 0x001fe80000000a00 */
[----:B------:R-:W-:Y:S06]  /*2fe0*/  BAR.SYNC.DEFER_BLOCKING 0x0 ;  /* 0x0000000000007b1d */ /* 0x000fec0000010000 */
[----:B------:R-:W-:Y:S04]  /*2ff0*/  LDS R3, [R10.X4] ;  /* 0x000000000a037984 */ /* 0x000fe80000004800 */
[----:B------:R-:W-:Y:S06]  /*3000*/  BAR.SYNC.DEFER_BLOCKING 0x0 ;  /* 0x0000000000007b1d */ /* 0x000fec0000010000 */
[----:B------:R-:W-:Y:S04]  /*3010*/  @!P2 STS [R12], R9 ;  /* 0x000000090c00a388 */ /* 0x000fe80000000800 */
[----:B------:R-:W-:Y:S04]  /*3020*/  @!P2 STS [R12+0x20], R8 ;  /* 0x000020080c00a388 */ /* 0x000fe80000000800 */
[----:B------:R-:W-:Y:S06]  /*3030*/  BAR.SYNC.DEFER_BLOCKING 0x0 ;  /* 0x0000000000007b1d */ /* 0x000fec0000010000 */
[----:B------:R-:W0:Y:S04]  /*3040*/  @!P3 LDS R2, [R0.X4] ;  /* 0x000000000002b984 */ /* 0x000e280000004800 */
[----:B0-----:R-:W0:Y:S01]  /*3050*/  SHFL.BFLY PT, R7, R2, 0x4, 0x1f ;  /* 0x0c801f0002077f89 */ /* 0x001e2200000e0000 */
[----:B------:R-:W-:-:S02]  /*3060*/  FSETP.NAN.AND P3, PT, R2, R2, PT ;  /* 0x000000020200720b */ /* 0x000fc40003f68000 */
[----:B0-----:R-:W-:-:S04]  /*3070*/  FSETP.GT.AND P2, PT, R2, R7, PT ;  /* 0x000000070200720b */ /* 0x001fc80003f44000 */
[----:B------:R-:W-:-:S04]  /*3080*/  FSEL R7, R2, R7, P2 ;  /* 0x0000000702077208 */ /* 0x000fc80001000000 */
[----:B------:R-:W-:-:S04]  /*3090*/  FSEL R7, R2, R7, P3 ;  /* 0x0000000702077208 */ /* 0x000fc80001800000 */
[C---:B------:R-:W-:Y:S01]  /*30a0*/  FSETP.NAN.AND P3, PT, R7.reuse, R7, PT ;  /* 0x000000070700720b */ /* 0x040fe20003f68000 */
[----:B------:R-:W0:Y:S02]  /*30b0*/  SHFL.BFLY PT, R6, R7, 0x2, 0x1f ;  /* 0x0c401f0007067f89 */ /* 0x000e2400000e0000 */
[----:B0-----:R-:W-:-:S13]  /*30c0*/  FSETP.GT.AND P2, PT, R7, R6, PT ;  /* 0x000000060700720b */ /* 0x001fda0003f44000 */
[----:B------:R-:W-:-:S04]  /*30d0*/  @!P2 FSEL R7, R7, R6, P3 ;  /* 0x000000060707a208 */ /* 0x000fc80001800000 */
[C---:B------:R-:W-:Y:S01]  /*30e0*/  FSETP.NAN.AND P3, PT, R7.reuse, R7, PT ;  /* 0x000000070700720b */ /* 0x040fe20003f68000 */
[----:B------:R-:W0:Y:S02]  /*30f0*/  SHFL.BFLY PT, R6, R7, 0x1, 0x1f ;  /* 0x0c201f0007067f89 */ /* 0x000e2400000e0000 */
[----:B0-----:R-:W-:-:S13]  /*3100*/  FSETP.GT.AND P2, PT, R7, R6, PT ;  /* 0x000000060700720b */ /* 0x001fda0003f44000 */
[----:B------:R-:W-:Y:S01]  /*3110*/  @!P2 SEL R7, R7, R6, P3 ;  /* 0x000000060707a207 */ /* 0x000fe20001800000 */
[----:B------:R-:W-:Y:S01]  /*3120*/  IMAD.MOV.U32 R6, RZ, RZ, 0x3e800000 ;  /* 0x3e800000ff067424 */ /* 0x000fe200078e00ff */
[----:B------:R-:W-:-:S03]  /*3130*/  FSETP.GE.AND P2, PT, R5, RZ, PT ;  /* 0x000000ff0500720b */ /* 0x000fc60003f46000 */
[----:B------:R-:W-:Y:S04]  /*3140*/  @P0 STS [R0.X4], R7 ;  /* 0x0000000700000388 */ /* 0x000fe80000004800 */
[----:B------:R-:W-:Y:S01]  /*3150*/  BAR.SYNC.DEFER_BLOCKING 0x0 ;  /* 0x0000000000007b1d */ /* 0x000fe20000010000 */
[C---:B------:R-:W-:Y:S02]  /*3160*/  FSETP.GE.AND P0, PT, R4.reuse, RZ, PT ;  /* 0x000000ff0400720b */ /* 0x040fe40003f06000 */
[----:B------:R-:W-:Y:S02]  /*3170*/  FSEL R5, R5, RZ, !P2 ;  /* 0x000000ff05057208 */ /* 0x000fe40005000000 */
[----:B------:R-:W-:-:S03]  /*3180*/  FSEL R4, R4, RZ, !P0 ;  /* 0x000000ff04047208 */ /* 0x000fc60004000000 */
[----:B------:R-:W-:Y:S02]  /*3190*/  FADD R5, RZ, -R5 ;  /* 0x80000005ff057221 */ /* 0x000fe40000000000 */
[----:B------:R-:W-:-:S03]  /*31a0*/  FADD R4, RZ, -R4 ;  /* 0x80000004ff047221 */ /* 0x000fc60000000000 */
[----:B------:R-:W-:Y:S02]  /*31b0*/  FSETP.NAN.AND P4, PT, R5, R5, PT ;  /* 0x000000050500720b */ /* 0x000fe40003f88000 */
[----:B------:R-:W-:Y:S01]  /*31c0*/  FSETP.NAN.AND P3, PT, R4, R4, PT ;  /* 0x000000040400720b */ /* 0x000fe20003f68000 */
[----:B------:R-:W0:Y:S04]  /*31d0*/  LDS R8, [RZ] ;  /* 0x00000000ff087984 */ /* 0x000e280000000800 */
[----:B------:R-:W1:Y:S04]  /*31e0*/  LDS R9, [0x20] ;  /* 0x00002000ff097984 */ /* 0x000e680000000800 */
[----:B------:R-:W-:Y:S01]  /*31f0*/  BAR.SYNC.DEFER_BLOCKING 0x0 ;  /* 0x0000000000007b1d */ /* 0x000fe20000010000 */
[----:B0-----:R-:W-:-:S05]  /*3200*/  FSETP.GTU.AND P0, PT, R8, RZ, PT ;  /* 0x000000ff0800720b */ /* 0x001fca0003f0c000 */
[----:B-1----:R0:W-:Y:S04]  /*3210*/  STS.64 [RZ], R8 ;  /* 0x00000008ff007388 */ /* 0x0021e80000000a00 */
[----:B------:R-:W-:Y:S01]  /*3220*/  BAR.SYNC.DEFER_BLOCKING 0x0 ;  /* 0x0000000000007b1d */ /* 0x000fe20000010000 */
[C---:B------:R-:W-:Y:S02]  /*3230*/  FSETP.GTU.AND P2, PT, R9.reuse, RZ, PT ;  /* 0x000000ff0900720b */ /* 0x040fe40003f4c000 */
[----:B------:R-:W-:Y:S02]  /*3240*/  FSEL R7, R8, RZ, P0 ;  /* 0x000000ff08077208 */ /* 0x000fe40000000000 */
[----:B------:R-:W-:Y:S01]  /*3250*/  FSEL R2, R9, RZ, P2 ;  /* 0x000000ff09027208 */ /* 0x000fe20001000000 */
[----:B0-----:R-:W0:Y:S01]  /*3260*/  S2R R8, SR_TID.X ;  /* 0x0000000000087919 */ /* 0x001e220000002100 */
[----:B------:R-:W-:Y:S01]  /*3270*/  FSETP.GT.AND P0, PT, R4, R7, PT ;  /* 0x000000070400720b */ /* 0x000fe20003f04000 */
[----:B------:R-:W-:Y:S01]  /*3280*/  IMAD.MOV.U32 R9, RZ, RZ, -0x1 ;  /* 0xffffffffff097424 */ /* 0x000fe200078e00ff */
[----:B------:R-:W-:-:S02]  /*3290*/  FSETP.GT.AND P2, PT, R5, R2, PT ;  /* 0x000000020500720b */ /* 0x000fc40003f44000 */
[----:B------:R-:W-:Y:S02]  /*32a0*/  @!P3 FSEL R4, R4, R7, P0 ;  /* 0x000000070404b208 */ /* 0x000fe40000000000 */
[----:B------:R-:W-:-:S03]  /*32b0*/  @!P4 FSEL R5, R5, R2, P2 ;  /* 0x000000020505c208 */ /* 0x000fc60001000000 */
[----:B------:R-:W-:Y:S02]  /*32c0*/  FMUL R4, R4, 0.0078740157186985015869 ;  /* 0x3c01020404047820 */ /* 0x000fe40000400000 */
[----:B------:R-:W-:-:S03]  /*32d0*/  FMUL R5, R5, 0.0078740157186985015869 ;  /* 0x3c01020405057820 */ /* 0x000fc60000400000 */
[C---:B------:R-:W-:Y:S02]  /*32e0*/  FSETP.GT.AND P0, PT, R4.reuse, 9.9999997473787516356e-06, PT ;  /* 0x3727c5ac0400780b */ /* 0x040fe40003f04000 */
[----:B------:R-:W-:Y:S01]  /*32f0*/  FSETP.GT.AND P3, PT, R5, 9.9999997473787516356e-06, PT ;  /* 0x3727c5ac0500780b */ /* 0x000fe20003f64000 */
[----:B------:R-:W1:Y:S01]  /*3300*/  LDS R2, [R10.X4] ;  /* 0x000000000a027984 */ /* 0x000e620000004800 */
[----:B------:R-:W-:-:S09]  /*3310*/  FSETP.NAN.AND P2, PT, R4, R4, PT ;  /* 0x000000040400720b */ /* 0x000fd20003f48000 */
[----:B------:R-:W-:Y:S02]  /*3320*/  @!P0 FSEL R4, R4, 9.9999997473787516356e-06, P2 ;  /* 0x3727c5ac04048808 */ /* 0x000fe40001000000 */
[C---:B------:R-:W-:Y:S02]  /*3330*/  FSETP.NAN.AND P0, PT, R5.reuse, R5, PT ;  /* 0x000000050500720b */ /* 0x040fe40003f08000 */
[----:B------:R-:W-:Y:S02]  /*3340*/  FSETP.GT.AND P2, PT, |R4|, 8.50705917302346158658e+37, PT ;  /* 0x7e8000000400780b */ /* 0x000fe40003f44200 */
[----:B------:R-:W-:Y:S02]  /*3350*/  @!P3 FSEL R5, R5, 9.9999997473787516356e-06, P0 ;  /* 0x3727c5ac0505b808 */ /* 0x000fe40000000000 */
[----:B------:R-:W-:Y:S02]  /*3360*/  LOP3.LUT P0, RZ, R0, 0xfe, RZ, 0xc0, !PT ;  /* 0x000000fe00ff7812 */ /* 0x000fe4000780c0ff */
[----:B------:R-:W-:-:S02]  /*3370*/  FSETP.GT.AND P3, PT, |R5|, 8.50705917302346158658e+37, PT ;  /* 0x7e8000000500780b */ /* 0x000fc40003f64200 */
[C---:B------:R-:W-:Y:S02]  /*3380*/  FSETP.GEU.AND P4, PT, |R4|.reuse, 1.175494350822287508e-38, PT ;  /* 0x008000000400780b */ /* 0x040fe40003f8e200 */
[----:B------:R-:W-:Y:S02]  /*3390*/  FSETP.GEU.AND P5, PT, |R5|, 1.175494350822287508e-38, PT ;  /* 0x008000000500780b */ /* 0x000fe40003fae200 */
[----:B------:R-:W-:Y:S01]  /*33a0*/  ISETP.LT.AND P0, PT, R17, 0x200, !P0 ;  /* 0x000002001100780c */ /* 0x000fe20004701270 */
[----:B------:R-:W-:Y:S01]  /*33b0*/  @P2 FMUL R4, R4, 0.25 ;  /* 0x3e80000004042820 */ /* 0x000fe20000400000 */
[C---:B------:R-:W-:Y:S02]  /*33c0*/  FSEL R7, R6.reuse, 1, P2 ;  /* 0x3f80000006077808 */ /* 0x040fe40001000000 */
[----:B------:R-:W-:-:S03]  /*33d0*/  FSEL R6, R6, 1, P3 ;  /* 0x3f80000006067808 */ /* 0x000fc60001800000 */
[----:B------:R-:W-:Y:S02]  /*33e0*/  @P3 FMUL R5, R5, 0.25 ;  /* 0x3e80000005053820 */ /* 0x000fe40000400000 */
[----:B------:R-:W-:Y:S01]  /*33f0*/  @!P4 FMUL R4, R4, 16777216 ;  /* 0x4b8000000404c820 */ /* 0x000fe20000400000 */
[----:B------:R-:W-:Y:S01]  /*3400*/  @!P4 FMUL R7, R7, 16777216 ;  /* 0x4b8000000707c820 */ /* 0x000fe20000400000 */
[----:B------:R-:W-:Y:S01]  /*3410*/  @!P5 FMUL R5, R5, 16777216 ;  /* 0x4b8000000505d820 */ /* 0x000fe20000400000 */
[----:B------:R-:W-:Y:S01]  /*3420*/  @!P5 FMUL R6, R6, 16777216 ;  /* 0x4b8000000606d820 */ /* 0x000fe20000400000 */
[----:B-1----:R-:W-:Y:S01]  /*3430*/  F2FP.BF16.PACK_AB R0, R2, R3 ;  /* 0x000000030200723e */ /* 0x002fe200000010ff */
[CC--:B------:R-:W-:Y:S01]  /*3440*/  IMAD.WIDE R2, R17.reuse, R18.reuse, c[0x0][0x1b0] ;  /* 0x00006c0011027625 */ /* 0x0c0fe200078e0212 */
[----:B------:R-:W1:Y:S02]  /*3450*/  MUFU.RCP R4, R4 ;  /* 0x0000000400047308 */ /* 0x000e640000001000 */
[C---:B------:R-:W-:Y:S01]  /*3460*/  PRMT R10, R0.reuse, 0x7610, R10 ;  /* 0x00007610000a7816 */ /* 0x040fe2000000000a */
[----:B------:R-:W-:Y:S01]  /*3470*/  IMAD.WIDE R18, R17, R18, c[0x0][0x1b8] ;  /* 0x00006e0011127625 */ /* 0x000fe200078e0212 */
[----:B------:R-:W-:-:S02]  /*3480*/  PRMT R12, R0, 0x7632, R12 ;  /* 0x00007632000c7816 */ /* 0x000fc4000000000c */
[----:B0-----:R-:W-:Y:S01]  /*3490*/  LOP3.LUT R0, R8, 0x80, RZ, 0xc0, !PT ;  /* 0x0000008008007812 */ /* 0x001fe200078ec0ff */
[----:B------:R0:W-:Y:S01]  /*34a0*/  @P0 STG.E.U16 [R2.64], R10 ;  /* 0x0000000a02000986 */ /* 0x0001e2000c101508 */
[----:B------:R-:W2:Y:S01]  /*34b0*/  MUFU.RCP R5, R5 ;  /* 0x0000000500057308 */ /* 0x000ea20000001000 */
[----:B------:R-:W-:Y:S01]  /*34c0*/  IMAD.MOV.U32 R8, RZ, RZ, -0x100 ;  /* 0xffffff00ff087424 */ /* 0x000fe200078e00ff */
[----:B------:R-:W-:Y:S01]  /*34d0*/  SHF.R.U32.HI R0, RZ, 0x4, R0 ;  /* 0x00000004ff007819 */ /* 0x000fe20000011600 */
[----:B------:R0:W-:Y:S01]  /*34e0*/  @P0 STG.E.U16 [R18.64], R12 ;  /* 0x0000000c12000986 */ /* 0x0001e2000c101508 */
[----:B-1----:R-:W-:-:S03]  /*34f0*/  FMUL R4, R4, R7 ;  /* 0x0000000704047220 */ /* 0x002fc60000400000 */
[----:B------:R-:W-:Y:S01]  /*3500*/  BAR.SYNC.DEFER_BLOCKING 0x0 ;  /* 0x0000000000007b1d */ /* 0x000fe20000010000 */
[----:B--2---:R-:W-:-:S05]  /*3510*/  FMUL R5, R5, R6 ;  /* 0x0000000605057220 */ /* 0x004fca0000400000 */
[----:B------:R0:W-:Y:S04]  /*3520*/  STS [RZ], R4 ;  /* 0x00000004ff007388 */ /* 0x0001e80000000800 */
[----:B------:R0:W-:Y:S04]  /*3530*/  STS [0x8], R5 ;  /* 0x00000805ff007388 */ /* 0x0001e80000000800 */
[----:B------:R-:W-:Y:S06]  /*3540*/  BAR.SYNC.DEFER_BLOCKING 0x0 ;  /* 0x0000000000007b1d */ /* 0x000fec0000010000 */
[----:B0-----:R-:W1:Y:S02]  /*3550*/  LDS R0, [R0] ;  /* 0x0000000000007984 */ /* 0x001e640000000800 */
.L_x_2:
[----:B------:R-:W-:Y:S01]  /*3560*/  IADD3 R8, P0, R8, 0x100, RZ ;  /* 0x0000010008087810 */ /* 0x000fe20007f1e0ff */
[----:B0-----:R-:W-:-:S02]  /*3570*/  IMAD.MOV.U32 R3, RZ, RZ, 0x2 ;  /* 0x00000002ff037424 */ /* 0x001fc400078e00ff */
[----:B------:R-:W-:Y:S02]  /*3580*/  IMAD.MOV.U32 R4, RZ, RZ, RZ ;  /* 0x000000ffff047224 */ /* 0x000fe400078e00ff */
[----:B------:R-:W-:-:S04]  /*3590*/  IMAD.IADD R10, R11, 0x1, R8 ;  /* 0x000000010b0a7824 */ /* 0x000fc800078e0208 */
[----:B------:R-:W-:-:S05]  /*35a0*/  IMAD.WIDE R2, R10, R3, c[0x0][0x1a8] ;  /* 0x00006a000a027625 */ /* 0x000fca00078e0203 */
[----:B------:R-:W2:Y:S01]  /*35b0*/  @!P1 LDG.E.EF R4, [R2.64] ;  /* 0x0000000802049981 */ /* 0x000ea2000c0e1900 */
[----:B------:R-:W-:Y:S01]  /*35c0*/  IMAD.X R9, RZ, RZ, R9, P0 ;  /* 0x000000ffff097224 */ /* 0x000fe200000e0609 */
[----:B------:R-:W-:Y:S02]  /*35d0*/  ISETP.GE.U32.AND P0, PT, R8, 0xb00, PT ;  /* 0x00000b000800780c */ /* 0x000fe40003f06070 */
[----:B------:R-:W-:Y:S02]  /*35e0*/  SHF.R.S32.HI R12, RZ, 0x1f, R10 ;  /* 0x0000001fff0c7819 */ /* 0x000fe4000001140a */
[----:B------:R-:W-:Y:S01]  /*35f0*/  ISETP.GE.U32.AND.EX P0, PT, R9, RZ, PT, P0 ;  /* 0x000000ff0900720c */ /* 0x000fe20003f06100 */
[C---:B--2---:R-:W-:Y:S01]  /*3600*/  IMAD.U32 R5, R4.reuse, 0x10000, RZ ;  /* 0x0001000004057824 */ /* 0x044fe200078e00ff */
[----:B------:R-:W-:-:S03]  /*3610*/  PRMT R4, R4, 0x7632, R4 ;  /* 0x0000763204047816 */ /* 0x000fc60000000004 */
[----:B-1----:R-:W-:Y:S02]  /*3620*/  FMUL R6, R0, R5 ;  /* 0x0000000500067220 */ /* 0x002fe40000400000 */
[----:B------:R-:W-:Y:S02]  /*3630*/  IMAD.U32 R5, R4, 0x10000, RZ ;  /* 0x0001000004057824 */ /* 0x000fe400078e00ff */
[----:B------:R-:W0:Y:S02]  /*3640*/  FRND R4, R6 ;  /* 0x0000000600047307 */ /* 0x000e240000201000 */
[----:B------:R-:W-:-:S06]  /*3650*/  FMUL R5, R0, R5 ;  /* 0x0000000500057220 */ /* 0x000fcc0000400000 */
[----:B------:R-:W1:Y:S01]  /*3660*/  FRND R7, R5 ;  /* 0x0000000500077307 */ /* 0x000e620000201000 */
[C---:B0-----:R-:W-:Y:S02]  /*3670*/  FSETP.GT.AND P3, PT, R4.reuse, -127, PT ;  /* 0xc2fe00000400780b */ /* 0x041fe40003f64000 */
[----:B------:R-:W-:Y:S02]  /*3680*/  FSETP.NAN.AND P4, PT, R4, R4, PT ;  /* 0x000000040400720b */ /* 0x000fe40003f88000 */
[----:B-1----:R-:W-:-:S09]  /*3690*/  FSETP.GT.AND P2, PT, R7, -127, PT ;  /* 0xc2fe00000700780b */ /* 0x002fd20003f44000 */
[----:B------:R-:W-:Y:S02]  /*36a0*/  @!P3 FSEL R4, R4, -127, P4 ;  /* 0xc2fe00000404b808 */ /* 0x000fe40002000000 */
[C---:B------:R-:W-:Y:S02]  /*36b0*/  FSETP.NAN.AND P3, PT, R7.reuse, R7, PT ;  /* 0x000000070700720b */ /* 0x040fe40003f68000 */
[----:B------:R-:W0:Y:S01]  /*36c0*/  F2I.S16.TRUNC.NTZ R3, R4 ;  /* 0x0000000400037305 */ /* 0x000e22000020e900 */
[C---:B------:R-:W-:Y:S02]  /*36d0*/  FSETP.GEU.AND P5, PT, R4.reuse, 127, PT ;  /* 0x42fe00000400780b */ /* 0x040fe40003fae000 */
[----:B------:R-:W-:Y:S02]  /*36e0*/  @!P2 FSEL R7, R7, -127, P3 ;  /* 0xc2fe00000707a808 */ /* 0x000fe40001800000 */
[----:B------:R-:W-:-:S03]  /*36f0*/  FSETP.NAN.AND P3, PT, R4, R4, PT ;  /* 0x000000040400720b */ /* 0x000fc60003f68000 */
[----:B------:R-:W1:Y:S01]  /*3700*/  F2I.S16.TRUNC.NTZ R6, R7 ;  /* 0x0000000700067305 */ /* 0x000e62000020e900 */
[C---:B------:R-:W-:Y:S02]  /*3710*/  FSETP.GEU.AND P4, PT, R7.reuse, 127, PT ;  /* 0x42fe00000700780b */ /* 0x040fe40003f8e000 */
[----:B------:R-:W-:-:S03]  /*3720*/  FSETP.NAN.AND P2, PT, R7, R7, PT ;  /* 0x000000070700720b */ /* 0x000fc60003f48000 */
[----:B0-----:R-:W-:Y:S02]  /*3730*/  @P5 SEL R3, R3, 0x7f, P3 ;  /* 0x0000007f03035807 */ /* 0x001fe40001800000 */
[----:B------:R-:W-:Y:S02]  /*3740*/  IADD3 R2, P3, R10, c[0x0][0x1c0], RZ ;  /* 0x000070000a027a10 */ /* 0x000fe40007f7e0ff */
[----:B------:R-:W-:Y:S02]  /*3750*/  LOP3.LUT R5, R3, 0xff, RZ, 0xc0, !PT ;  /* 0x000000ff03057812 */ /* 0x000fe400078ec0ff */
[----:B------:R-:W-:Y:S02]  /*3760*/  IADD3.X R3, R12, c[0x0][0x1c4], RZ, P3, !PT ;  /* 0x000071000c037a10 */ /* 0x000fe40001ffe4ff */
[----:B-1----:R-:W-:-:S05]  /*3770*/  @P4 SEL R6, R6, 0x7f, P2 ;  /* 0x0000007f06064807 */ /* 0x002fca0001000000 */
[----:B------:R-:W-:-:S05]  /*3780*/  IMAD R5, R6, 0x100, R5 ;  /* 0x0000010006057824 */ /* 0x000fca00078e0205 */
[----:B------:R0:W-:Y:S01]  /*3790*/  @!P1 STG.E.U16 [R2.64], R5 ;  /* 0x0000000502009986 */ /* 0x0001e2000c101508 */
[----:B------:R-:W-:Y:S05]  /*37a0*/  @!P0 BRA `(.L_x_2) ;  /* 0xfffffdb000008947 */ /* 0x000fea000383ffff */
[----:B------:R-:W-:Y:S05]  /*37b0*/  EXIT ;  /* 0x000000000000794d */ /* 0x000fea0003800000 */
.L_x_3:
[----:B------:R-:W-:-:S00]  /*37c0*/  BRA `(.L_x_3) ;  /* 0xfffffff000007947 */ /* 0x000fc0000383ffff */
[----:B------:R-:W-:-:S00]  /*37d0*/  NOP ;  /* 0x0000000000007918 */ /* 0x000fc00000000000 */
        /* <DEDUP_REMOVED lines=10> */
.L_x_4:


//--------------------- .nv.global.init           --------------------------
	.section	.nv.global.init,"aw",@progbits
.nv.global.init:
	.type		_$_str,@object
	.size		_$_str,(.L_0 - _$_str)
_$_str:
        /*0000*/ 	.byte	0x5f, 0x5f, 0x43, 0x55, 0x44, 0x41, 0x5f, 0x46, 0x54, 0x5a, 0x00
.L_0:


//--------------------- .nv.shared.triton_red_fused__to_copy_add_amax_amin_clamp_mul_native_layer_norm_reciprocal_12 --------------------------
	.section	.nv.shared.triton_red_fused__to_copy_add_amax_amin_clamp_mul_native_layer_norm_reciprocal_12,"aw",@nobits
	.sectionflags	@""
	.align	16
